	.target	sm_100a

	.elftype	@"ET_EXEC"


//--------------------- .note.nv.tkinfo           --------------------------
	.section	.note.nv.tkinfo,"",@"SHT_NOTE"
	.sectionflags	@"SHF_NOTE_NV_TKINFO"
	.tkinfo
        /*0018*/ 	.word	0x00000002
        /*0030*/ 	.string	""
        /*0030*/ 	.string	"ptxas"
        /*0030*/ 	.string	"Cuda compilation tools, release 13.0, V13.0.88"
        /*0030*/ 	.string	"Build cuda_13.0.r13.0/compiler.36424714_0"
        /*0030*/ 	.string	"-arch sm_100a -m 64 "



//--------------------- .note.nv.cuinfo           --------------------------
	.section	.note.nv.cuinfo,"",@"SHT_NOTE"
	.sectionflags	@"SHF_NOTE_NV_CUINFO"
        /*0018*/ 	.short	0x0002
        /*001a*/ 	.short	0x0064
        /*001c*/ 	.short	0x0082
	.zero		2


//--------------------- .nv.info                  --------------------------
	.section	.nv.info,"",@"SHT_CUDA_INFO"
	.align	4


	//----- nvinfo : EIATTR_REGCOUNT
	.align		4
        /*0000*/ 	.byte	0x04, 0x2f
        /*0002*/ 	.short	(.L_19 - .L_18)
	.align		4
.L_18:
        /*0004*/ 	.word	index@(_ZN7cutlass13device_kernelINS_4gemm6kernel13GemmUniversalIN4cute5tupleIJiiiiEEENS1_10collective13CollectiveMmaINS1_35MainloopSm100TmaUmmaWarpSpecializedILi54ELi2ELi4ENS5_IJNS4_1CILi4EEENSA_ILi1EEESC_EEEEENS5_IJNSA_ILi64EEESF_NSA_ILi32EEEEEENS_12float_e5m2_tENS5_IJlSC_lEEESI_SJ_NS4_8TiledMMAINS4_8MMA_AtomIJNS4_10MMA_TraitsINS4_19SM100_MMA_F8F6F4_SSEJSI_SI_fSF_SF_NS4_17integral_constantINS4_4UMMA5MajorELSQ_0EEESR_NSO_INSP_7ScaleInELSS_0EEEST_EEEEEENS4_6LayoutINS5_IJSC_SC_SC_EEENS5_IJNSA_ILi0EEESY_SY_EEEEENS5_IJNS4_10UnderscoreES11_S11_EEEEENS4_13SM90_TMA_LOADENS4_14ComposedLayoutINS4_7SwizzleILi1ELi4ELi3EEENS4_18smem_ptr_flag_bitsILi8EEENSW_INS5_IJNSA_ILi8EEESG_EEENS5_IJSG_SC_EEEEEEEvNS4_8identityENS4_23SM90_TMA_LOAD_MULTICASTES1E_vS1F_EENS_8epilogue10collective18CollectiveEpilogueINS1I_23Sm100TmaWarpSpecializedILi1ELi1ELi32ELb0ELb0EEEJSH_NS5_IJNSW_ISF_SC_EES1N_EEESI_SJ_SI_SJ_NS1I_6fusion15FusionCallbacksIS1M_NS1P_17LinearCombinationISI_fSI_fLNS_15FloatRoundStyleE2EEESH_S1O_JEEENS4_5SM1004TMEM4LOAD26SM100_TMEM_LOAD_16dp32b32xES14_NS15_INS16_ILi2ELi4ELi3EEES19_NSW_INS5_IJS1A_SF_EEENS5_IJSF_SC_EEEEEEENS4_39AutoVectorizingCopyWithAssumedAlignmentILi128EEENS4_14SM90_TMA_STOREES23_S25_S25_EEEvvEEEEvNT_6ParamsE)
        /*0008*/ 	.word	0x00000059


	//----- nvinfo : EIATTR_FRAME_SIZE
	.align		4
.L_19:
        /*000c*/ 	.byte	0x04, 0x11
        /*000e*/ 	.short	(.L_21 - .L_20)
	.align		4
.L_20:
        /*0010*/ 	.word	index@($__internal_2_$__cuda_sm10x_tcgen05_guardrail_trap_unallocated_columns_being_dealloced)
        /*0014*/ 	.word	0x00000000


	//----- nvinfo : EIATTR_FRAME_SIZE
	.align		4
.L_21:
        /*0018*/ 	.byte	0x04, 0x11
        /*001a*/ 	.short	(.L_23 - .L_22)
	.align		4
.L_22:
        /*001c*/ 	.word	index@($__internal_1_$__cuda_sm10x_tcgen05_guardrail_trap_phase_invalid_during_alloc)
        /*0020*/ 	.word	0x00000000


	//----- nvinfo : EIATTR_FRAME_SIZE
	.align		4
.L_23:
        /*0024*/ 	.byte	0x04, 0x11
        /*0026*/ 	.short	(.L_25 - .L_24)
	.align		4
.L_24:
        /*0028*/ 	.word	index@($__internal_0_$__cuda_sm10x_tcgen05_guardrail_trap_col_being_dealloced_not_returned_by_alloc)
        /*002c*/ 	.word	0x00000000


	//----- nvinfo : EIATTR_FRAME_SIZE
	.align		4
.L_25:
        /*0030*/ 	.byte	0x04, 0x11
        /*0032*/ 	.short	(.L_27 - .L_26)
	.align		4
.L_26:
        /*0034*/ 	.word	index@(_ZN7cutlass13device_kernelINS_4gemm6kernel13GemmUniversalIN4cute5tupleIJiiiiEEENS1_10collective13CollectiveMmaINS1_35MainloopSm100TmaUmmaWarpSpecializedILi54ELi2ELi4ENS5_IJNS4_1CILi4EEENSA_ILi1EEESC_EEEEENS5_IJNSA_ILi64EEESF_NSA_ILi32EEEEEENS_12float_e5m2_tENS5_IJlSC_lEEESI_SJ_NS4_8TiledMMAINS4_8MMA_AtomIJNS4_10MMA_TraitsINS4_19SM100_MMA_F8F6F4_SSEJSI_SI_fSF_SF_NS4_17integral_constantINS4_4UMMA5MajorELSQ_0EEESR_NSO_INSP_7ScaleInELSS_0EEEST_EEEEEENS4_6LayoutINS5_IJSC_SC_SC_EEENS5_IJNSA_ILi0EEESY_SY_EEEEENS5_IJNS4_10UnderscoreES11_S11_EEEEENS4_13SM90_TMA_LOADENS4_14ComposedLayoutINS4_7SwizzleILi1ELi4ELi3EEENS4_18smem_ptr_flag_bitsILi8EEENSW_INS5_IJNSA_ILi8EEESG_EEENS5_IJSG_SC_EEEEEEEvNS4_8identityENS4_23SM90_TMA_LOAD_MULTICASTES1E_vS1F_EENS_8epilogue10collective18CollectiveEpilogueINS1I_23Sm100TmaWarpSpecializedILi1ELi1ELi32ELb0ELb0EEEJSH_NS5_IJNSW_ISF_SC_EES1N_EEESI_SJ_SI_SJ_NS1I_6fusion15FusionCallbacksIS1M_NS1P_17LinearCombinationISI_fSI_fLNS_15FloatRoundStyleE2EEESH_S1O_JEEENS4_5SM1004TMEM4LOAD26SM100_TMEM_LOAD_16dp32b32xES14_NS15_INS16_ILi2ELi4ELi3EEES19_NSW_INS5_IJS1A_SF_EEENS5_IJSF_SC_EEEEEEENS4_39AutoVectorizingCopyWithAssumedAlignmentILi128EEENS4_14SM90_TMA_STOREES23_S25_S25_EEEvvEEEEvNT_6ParamsE)
        /*0038*/ 	.word	0x00000000


	//----- nvinfo : EIATTR_MIN_STACK_SIZE
	.align		4
.L_27:
        /*003c*/ 	.byte	0x04, 0x12
        /*003e*/ 	.short	(.L_29 - .L_28)
	.align		4
.L_28:
        /*0040*/ 	.word	index@(_ZN7cutlass13device_kernelINS_4gemm6kernel13GemmUniversalIN4cute5tupleIJiiiiEEENS1_10collective13CollectiveMmaINS1_35MainloopSm100TmaUmmaWarpSpecializedILi54ELi2ELi4ENS5_IJNS4_1CILi4EEENSA_ILi1EEESC_EEEEENS5_IJNSA_ILi64EEESF_NSA_ILi32EEEEEENS_12float_e5m2_tENS5_IJlSC_lEEESI_SJ_NS4_8TiledMMAINS4_8MMA_AtomIJNS4_10MMA_TraitsINS4_19SM100_MMA_F8F6F4_SSEJSI_SI_fSF_SF_NS4_17integral_constantINS4_4UMMA5MajorELSQ_0EEESR_NSO_INSP_7ScaleInELSS_0EEEST_EEEEEENS4_6LayoutINS5_IJSC_SC_SC_EEENS5_IJNSA_ILi0EEESY_SY_EEEEENS5_IJNS4_10UnderscoreES11_S11_EEEEENS4_13SM90_TMA_LOADENS4_14ComposedLayoutINS4_7SwizzleILi1ELi4ELi3EEENS4_18smem_ptr_flag_bitsILi8EEENSW_INS5_IJNSA_ILi8EEESG_EEENS5_IJSG_SC_EEEEEEEvNS4_8identityENS4_23SM90_TMA_LOAD_MULTICASTES1E_vS1F_EENS_8epilogue10collective18CollectiveEpilogueINS1I_23Sm100TmaWarpSpecializedILi1ELi1ELi32ELb0ELb0EEEJSH_NS5_IJNSW_ISF_SC_EES1N_EEESI_SJ_SI_SJ_NS1I_6fusion15FusionCallbacksIS1M_NS1P_17LinearCombinationISI_fSI_fLNS_15FloatRoundStyleE2EEESH_S1O_JEEENS4_5SM1004TMEM4LOAD26SM100_TMEM_LOAD_16dp32b32xES14_NS15_INS16_ILi2ELi4ELi3EEES19_NSW_INS5_IJS1A_SF_EEENS5_IJSF_SC_EEEEEEENS4_39AutoVectorizingCopyWithAssumedAlignmentILi128EEENS4_14SM90_TMA_STOREES23_S25_S25_EEEvvEEEEvNT_6ParamsE)
        /*0044*/ 	.word	0x00000000
.L_29:


//--------------------- .nv.compat                --------------------------
	.section	.nv.compat,"",@"SHT_CUDA_COMPAT_INFO"
	.align	4
        /*0000*/ 	.byte	0x02, 0x09, 0x01, 0x00, 0x02, 0x02, 0x02, 0x00, 0x02, 0x05, 0x05, 0x00, 0x03, 0x07, 0x01, 0x01
        /*0010*/ 	.byte	0x02, 0x03, 0x01, 0x00, 0x02, 0x06, 0x01, 0x00, 0x04, 0x0b, 0x08, 0x00, 0x09, 0x00, 0x00, 0x00
        /*0020*/ 	.byte	0x00, 0x00, 0x00, 0x00


//--------------------- .nv.info._ZN7cutlass13device_kernelINS_4gemm6kernel13GemmUniversalIN4cute5tupleIJiiiiEEENS1_10collective13CollectiveMmaINS1_35MainloopSm100TmaUmmaWarpSpecializedILi54ELi2ELi4ENS5_IJNS4_1CILi4EEENSA_ILi1EEESC_EEEEENS5_IJNSA_ILi64EEESF_NSA_ILi32EEEEEENS_12float_e5m2_tENS5_IJlSC_lEEESI_SJ_NS4_8TiledMMAINS4_8MMA_AtomIJNS4_10MMA_TraitsINS4_19SM100_MMA_F8F6F4_SSEJSI_SI_fSF_SF_NS4_17integral_constantINS4_4UMMA5MajorELSQ_0EEESR_NSO_INSP_7ScaleInELSS_0EEEST_EEEEEENS4_6LayoutINS5_IJSC_SC_SC_EEENS5_IJNSA_ILi0EEESY_SY_EEEEENS5_IJNS4_10UnderscoreES11_S11_EEEEENS4_13SM90_TMA_LOADENS4_14ComposedLayoutINS4_7SwizzleILi1ELi4ELi3EEENS4_18smem_ptr_flag_bitsILi8EEENSW_INS5_IJNSA_ILi8EEESG_EEENS5_IJSG_SC_EEEEEEEvNS4_8identityENS4_23SM90_TMA_LOAD_MULTICASTES1E_vS1F_EENS_8epilogue10collective18CollectiveEpilogueINS1I_23Sm100TmaWarpSpecializedILi1ELi1ELi32ELb0ELb0EEEJSH_NS5_IJNSW_ISF_SC_EES1N_EEESI_SJ_SI_SJ_NS1I_6fusion15FusionCallbacksIS1M_NS1P_17LinearCombinationISI_fSI_fLNS_15FloatRoundStyleE2EEESH_S1O_JEEENS4_5SM1004TMEM4LOAD26SM100_TMEM_LOAD_16dp32b32xES14_NS15_INS16_ILi2ELi4ELi3EEES19_NSW_INS5_IJS1A_SF_EEENS5_IJSF_SC_EEEEEEENS4_39AutoVectorizingCopyWithAssumedAlignmentILi128EEENS4_14SM90_TMA_STOREES23_S25_S25_EEEvvEEEEvNT_6ParamsE --------------------------
	.section	.nv.info._ZN7cutlass13device_kernelINS_4gemm6kernel13GemmUniversalIN4cute5tupleIJiiiiEEENS1_10collective13CollectiveMmaINS1_35MainloopSm100TmaUmmaWarpSpecializedILi54ELi2ELi4ENS5_IJNS4_1CILi4EEENSA_ILi1EEESC_EEEEENS5_IJNSA_ILi64EEESF_NSA_ILi32EEEEEENS_12float_e5m2_tENS5_IJlSC_lEEESI_SJ_NS4_8TiledMMAINS4_8MMA_AtomIJNS4_10MMA_TraitsINS4_19SM100_MMA_F8F6F4_SSEJSI_SI_fSF_SF_NS4_17integral_constantINS4_4UMMA5MajorELSQ_0EEESR_NSO_INSP_7ScaleInELSS_0EEEST_EEEEEENS4_6LayoutINS5_IJSC_SC_SC_EEENS5_IJNSA_ILi0EEESY_SY_EEEEENS5_IJNS4_10UnderscoreES11_S11_EEEEENS4_13SM90_TMA_LOADENS4_14ComposedLayoutINS4_7SwizzleILi1ELi4ELi3EEENS4_18smem_ptr_flag_bitsILi8EEENSW_INS5_IJNSA_ILi8EEESG_EEENS5_IJSG_SC_EEEEEEEvNS4_8identityENS4_23SM90_TMA_LOAD_MULTICASTES1E_vS1F_EENS_8epilogue10collective18CollectiveEpilogueINS1I_23Sm100TmaWarpSpecializedILi1ELi1ELi32ELb0ELb0EEEJSH_NS5_IJNSW_ISF_SC_EES1N_EEESI_SJ_SI_SJ_NS1I_6fusion15FusionCallbacksIS1M_NS1P_17LinearCombinationISI_fSI_fLNS_15FloatRoundStyleE2EEESH_S1O_JEEENS4_5SM1004TMEM4LOAD26SM100_TMEM_LOAD_16dp32b32xES14_NS15_INS16_ILi2ELi4ELi3EEES19_NSW_INS5_IJS1A_SF_EEENS5_IJSF_SC_EEEEEEENS4_39AutoVectorizingCopyWithAssumedAlignmentILi128EEENS4_14SM90_TMA_STOREES23_S25_S25_EEEvvEEEEvNT_6ParamsE,"",@"SHT_CUDA_INFO"
	.sectionflags	@""
	.align	4


	//----- nvinfo : EIATTR_CUDA_API_VERSION
	.align		4
        /*0000*/ 	.byte	0x04, 0x37
        /*0002*/ 	.short	(.L_31 - .L_30)
.L_30:
        /*0004*/ 	.word	0x00000082


	//----- nvinfo : EIATTR_KPARAM_INFO
	.align		4
.L_31:
        /*0008*/ 	.byte	0x04, 0x17
        /*000a*/ 	.short	(.L_33 - .L_32)
.L_32:
        /*000c*/ 	.word	0x00000000
        /*0010*/ 	.short	0x0000
        /*0012*/ 	.short	0x0000
        /*0014*/ 	.byte	0x00, 0xf0, 0x01, 0x20


	//----- nvinfo : EIATTR_AT_ENTRY_FRAGMENTS
	.align		4
.L_33:
        /*0018*/ 	.byte	0x04, 0x4f
        /*001a*/ 	.short	(.L_35 - .L_34)


	//   ....[0]....
.L_34:
        /*001c*/ 	.word	0x00000006


	//----- nvinfo : EIATTR_RESERVED_SMEM_USED
	.align		4
.L_35:
        /*0020*/ 	.byte	0x01, 0x41
	.zero		2


	//----- nvinfo : EIATTR_SPARSE_MMA_MASK
	.align		4
        /*0024*/ 	.byte	0x03, 0x50
        /*0026*/ 	.short	0x0000


	//----- nvinfo : EIATTR_TCGEN05_1CTA_USED
	.align		4
        /*0028*/ 	.byte	0x01, 0x51
	.zero		2


	//----- nvinfo : EIATTR_MAXREG_COUNT
	.align		4
        /*002c*/ 	.byte	0x03, 0x1b
        /*002e*/ 	.short	0x00ff


	//----- nvinfo : EIATTR_NUM_BARRIERS
	.align		4
        /*0030*/ 	.byte	0x02, 0x4c
        /*0032*/ 	.byte	0x07
	.zero		1


	//----- nvinfo : EIATTR_EXTERNS
	.align		4
        /*0034*/ 	.byte	0x04, 0x0f
        /*0036*/ 	.short	(.L_37 - .L_36)


	//   ....[0]....
	.align		4
.L_36:
        /*0038*/ 	.word	index@(__assertfail)


	//----- nvinfo : EIATTR_MERCURY_ISA_VERSION
	.align		4
.L_37:
        /*003c*/ 	.byte	0x03, 0x5f
        /*003e*/ 	.short	0x0101


	//----- nvinfo : EIATTR_INT_WARP_WIDE_INSTR_OFFSETS
	.align		4
        /*0040*/ 	.byte	0x04, 0x31
        /*0042*/ 	.short	(.L_39 - .L_38)


	//   ....[0]....
.L_38:
        /*0044*/ 	.word	0x00005da0


	//   ....[1]....
        /*0048*/ 	.word	0x00005dd0


	//   ....[2]....
        /*004c*/ 	.word	0x00005df0


	//   ....[3]....
        /*0050*/ 	.word	0x000069d0


	//   ....[4]....
        /*0054*/ 	.word	0x00006a80


	//----- nvinfo : EIATTR_COOP_GROUP_MASK_REGIDS
	.align		4
.L_39:
        /*0058*/ 	.byte	0x04, 0x29
        /*005a*/ 	.short	(.L_41 - .L_40)


	//   ....[0]....
.L_40:
        /*005c*/ 	.word	0xffffffff


	//   ....[1]....
        /*0060*/ 	.word	0xffffffff


	//   ....[2]....
        /*0064*/ 	.word	0xffffffff


	//   ....[3]....
        /*0068*/ 	.word	0xffffffff


	//   ....[4]....
        /*006c*/ 	.word	0xffffffff


	//   ....[5]....
        /*0070*/ 	.word	0xffffffff


	//   ....[6]....
        /*0074*/ 	.word	0xffffffff


	//   ....[7]....
        /*0078*/ 	.word	0xffffffff


	//   ....[8]....
        /*007c*/ 	.word	0xffffffff


	//   ....[9]....
        /*0080*/ 	.word	0xffffffff


	//   ....[10]....
        /*0084*/ 	.word	0xffffffff


	//   ....[11]....
        /*0088*/ 	.word	0xffffffff


	//   ....[12]....
        /*008c*/ 	.word	0xffffffff


	//   ....[13]....
        /*0090*/ 	.word	0xffffffff


	//----- nvinfo : EIATTR_COOP_GROUP_INSTR_OFFSETS
	.align		4
.L_41:
        /*0094*/ 	.byte	0x04, 0x28
        /*0096*/ 	.short	(.L_43 - .L_42)


	//   ....[0]....
.L_42:
        /*0098*/ 	.word	0x00000080


	//   ....[1]....
        /*009c*/ 	.word	0x000004e0


	//   ....[2]....
        /*00a0*/ 	.word	0x00000ce0


	//   ....[3]....
        /*00a4*/ 	.word	0x00000e20


	//   ....[4]....
        /*00a8*/ 	.word	0x00000f20


	//   ....[5]....
        /*00ac*/ 	.word	0x00001090


	//   ....[6]....
        /*00b0*/ 	.word	0x00001230


	//   ....[7]....
        /*00b4*/ 	.word	0x000013f0


	//   ....[8]....
        /*00b8*/ 	.word	0x00002620


	//   ....[9]....
        /*00bc*/ 	.word	0x000050e0


	//   ....[10]....
        /*00c0*/ 	.word	0x000052f0


	//   ....[11]....
        /*00c4*/ 	.word	0x00005320


	//   ....[12]....
        /*00c8*/ 	.word	0x00005c80


	//   ....[13]....
        /*00cc*/ 	.word	0x00005eb0


	//----- nvinfo : EIATTR_VRC_CTA_INIT_COUNT
	.align		4
.L_43:
        /*00d0*/ 	.byte	0x02, 0x4a
        /*00d2*/ 	.byte	0x80
	.zero		1


	//----- nvinfo : EIATTR_SYSCALL_OFFSETS
	.align		4
        /*00d4*/ 	.byte	0x04, 0x46
        /*00d6*/ 	.short	(.L_45 - .L_44)


	//   ....[0]....
.L_44:
        /*00d8*/ 	.word	0x000075f0


	//   ....[1]....
        /*00dc*/ 	.word	0x00007730


	//   ....[2]....
        /*00e0*/ 	.word	0x00007eb0


	//----- nvinfo : EIATTR_MBARRIER_INSTR_OFFSETS
	.align		4
.L_45:
        /*00e4*/ 	.byte	0x04, 0x39
        /*00e6*/ 	.short	(.L_47 - .L_46)


	//   ....[0]....
.L_46:
        /*00e8*/ 	.word	0x00000600
        /*00ec*/ 	.word	0x000000ff
        /*00f0*/ 	.word	0x00000000
        /*00f4*/ 	.short	0x0100
        /*00f6*/ 	.byte	0x04
	.zero		1


	//   ....[1]....
        /*00f8*/ 	.word	0x00000610
        /*00fc*/ 	.word	0x000000ff
        /*0100*/ 	.word	0x000001b0
        /*0104*/ 	.short	0x0100
        /*0106*/ 	.byte	0x04
	.zero		1


	//   ....[2]....
        /*0108*/ 	.word	0x00000620
        /*010c*/ 	.word	0x000000ff
        /*0110*/ 	.word	0x00000008
        /*0114*/ 	.short	0x0100
        /*0116*/ 	.byte	0x04
	.zero		1


	//   ....[3]....
        /*0118*/ 	.word	0x00000630
        /*011c*/ 	.word	0x000000ff
        /*0120*/ 	.word	0x000001b8
        /*0124*/ 	.short	0x0100
        /*0126*/ 	.byte	0x04
	.zero		1


	//   ....[4]....
        /*0128*/ 	.word	0x00000640
        /*012c*/ 	.word	0x000000ff
        /*0130*/ 	.word	0x00000010
        /*0134*/ 	.short	0x0100
        /*0136*/ 	.byte	0x04
	.zero		1


	//   ....[5]....
        /*0138*/ 	.word	0x00000650
        /*013c*/ 	.word	0x000000ff
        /*0140*/ 	.word	0x000001c0
        /*0144*/ 	.short	0x0100
        /*0146*/ 	.byte	0x04
	.zero		1


	//   ....[6]....
        /*0148*/ 	.word	0x00000660
        /*014c*/ 	.word	0x000000ff
        /*0150*/ 	.word	0x00000018
        /*0154*/ 	.short	0x0100
        /*0156*/ 	.byte	0x04
	.zero		1


	//   ....[7]....
        /*0158*/ 	.word	0x00000670
        /*015c*/ 	.word	0x000000ff
        /*0160*/ 	.word	0x000001c8
        /*0164*/ 	.short	0x0100
        /*0166*/ 	.byte	0x04
	.zero		1


	//   ....[8]....
        /*0168*/ 	.word	0x00000680
        /*016c*/ 	.word	0x000000ff
        /*0170*/ 	.word	0x00000020
        /*0174*/ 	.short	0x0100
        /*0176*/ 	.byte	0x04
	.zero		1


	//   ....[9]....
        /*0178*/ 	.word	0x00000690
        /*017c*/ 	.word	0x000000ff
        /*0180*/ 	.word	0x000001d0
        /*0184*/ 	.short	0x0100
        /*0186*/ 	.byte	0x04
	.zero		1


	//   ....[10]....
        /*0188*/ 	.word	0x000006a0
        /*018c*/ 	.word	0x000000ff
        /*0190*/ 	.word	0x00000028
        /*0194*/ 	.short	0x0100
        /*0196*/ 	.byte	0x04
	.zero		1


	//   ....[11]....
        /*0198*/ 	.word	0x000006b0
        /*019c*/ 	.word	0x000000ff
        /*01a0*/ 	.word	0x000001d8
        /*01a4*/ 	.short	0x0100
        /*01a6*/ 	.byte	0x04
	.zero		1


	//   ....[12]....
        /*01a8*/ 	.word	0x000006c0
        /*01ac*/ 	.word	0x000000ff
        /*01b0*/ 	.word	0x00000030
        /*01b4*/ 	.short	0x0100
        /*01b6*/ 	.byte	0x04
	.zero		1


	//   ....[13]....
        /*01b8*/ 	.word	0x000006d0
        /*01bc*/ 	.word	0x000000ff
        /*01c0*/ 	.word	0x000001e0
        /*01c4*/ 	.short	0x0100
        /*01c6*/ 	.byte	0x04
	.zero		1


	//   ....[14]....
        /*01c8*/ 	.word	0x000006e0
        /*01cc*/ 	.word	0x000000ff
        /*01d0*/ 	.word	0x00000038
        /*01d4*/ 	.short	0x0100
        /*01d6*/ 	.byte	0x04
	.zero		1


	//   ....[15]....
        /*01d8*/ 	.word	0x000006f0
        /*01dc*/ 	.word	0x000000ff
        /*01e0*/ 	.word	0x000001e8
        /*01e4*/ 	.short	0x0100
        /*01e6*/ 	.byte	0x04
	.zero		1


	//   ....[16]....
        /*01e8*/ 	.word	0x00000700
        /*01ec*/ 	.word	0x000000ff
        /*01f0*/ 	.word	0x00000040
        /*01f4*/ 	.short	0x0100
        /*01f6*/ 	.byte	0x04
	.zero		1


	//   ....[17]....
        /*01f8*/ 	.word	0x00000710
        /*01fc*/ 	.word	0x000000ff
        /*0200*/ 	.word	0x000001f0
        /*0204*/ 	.short	0x0100
        /*0206*/ 	.byte	0x04
	.zero		1


	//   ....[18]....
        /*0208*/ 	.word	0x00000720
        /*020c*/ 	.word	0x000000ff
        /*0210*/ 	.word	0x00000048
        /*0214*/ 	.short	0x0100
        /*0216*/ 	.byte	0x04
	.zero		1


	//   ....[19]....
        /*0218*/ 	.word	0x00000730
        /*021c*/ 	.word	0x000000ff
        /*0220*/ 	.word	0x000001f8
        /*0224*/ 	.short	0x0100
        /*0226*/ 	.byte	0x04
	.zero		1


	//   ....[20]....
        /*0228*/ 	.word	0x00000740
        /*022c*/ 	.word	0x000000ff
        /*0230*/ 	.word	0x00000050
        /*0234*/ 	.short	0x0100
        /*0236*/ 	.byte	0x04
	.zero		1


	//   ....[21]....
        /*0238*/ 	.word	0x00000750
        /*023c*/ 	.word	0x000000ff
        /*0240*/ 	.word	0x00000200
        /*0244*/ 	.short	0x0100
        /*0246*/ 	.byte	0x04
	.zero		1


	//   ....[22]....
        /*0248*/ 	.word	0x00000760
        /*024c*/ 	.word	0x000000ff
        /*0250*/ 	.word	0x00000058
        /*0254*/ 	.short	0x0100
        /*0256*/ 	.byte	0x04
	.zero		1


	//   ....[23]....
        /*0258*/ 	.word	0x00000770
        /*025c*/ 	.word	0x000000ff
        /*0260*/ 	.word	0x00000208
        /*0264*/ 	.short	0x0100
        /*0266*/ 	.byte	0x04
	.zero		1


	//   ....[24]....
        /*0268*/ 	.word	0x00000780
        /*026c*/ 	.word	0x000000ff
        /*0270*/ 	.word	0x00000060
        /*0274*/ 	.short	0x0100
        /*0276*/ 	.byte	0x04
	.zero		1


	//   ....[25]....
        /*0278*/ 	.word	0x00000790
        /*027c*/ 	.word	0x000000ff
        /*0280*/ 	.word	0x00000210
        /*0284*/ 	.short	0x0100
        /*0286*/ 	.byte	0x04
	.zero		1


	//   ....[26]....
        /*0288*/ 	.word	0x000007a0
        /*028c*/ 	.word	0x000000ff
        /*0290*/ 	.word	0x00000068
        /*0294*/ 	.short	0x0100
        /*0296*/ 	.byte	0x04
	.zero		1


	//   ....[27]....
        /*0298*/ 	.word	0x000007b0
        /*029c*/ 	.word	0x000000ff
        /*02a0*/ 	.word	0x00000218
        /*02a4*/ 	.short	0x0100
        /*02a6*/ 	.byte	0x04
	.zero		1


	//   ....[28]....
        /*02a8*/ 	.word	0x000007c0
        /*02ac*/ 	.word	0x000000ff
        /*02b0*/ 	.word	0x00000070
        /*02b4*/ 	.short	0x0100
        /*02b6*/ 	.byte	0x04
	.zero		1


	//   ....[29]....
        /*02b8*/ 	.word	0x000007d0
        /*02bc*/ 	.word	0x000000ff
        /*02c0*/ 	.word	0x00000220
        /*02c4*/ 	.short	0x0100
        /*02c6*/ 	.byte	0x04
	.zero		1


	//   ....[30]....
        /*02c8*/ 	.word	0x000007e0
        /*02cc*/ 	.word	0x000000ff
        /*02d0*/ 	.word	0x00000078
        /*02d4*/ 	.short	0x0100
        /*02d6*/ 	.byte	0x04
	.zero		1


	//   ....[31]....
        /*02d8*/ 	.word	0x000007f0
        /*02dc*/ 	.word	0x000000ff
        /*02e0*/ 	.word	0x00000228
        /*02e4*/ 	.short	0x0100
        /*02e6*/ 	.byte	0x04
	.zero		1


	//   ....[32]....
        /*02e8*/ 	.word	0x00000800
        /*02ec*/ 	.word	0x000000ff
        /*02f0*/ 	.word	0x00000080
        /*02f4*/ 	.short	0x0100
        /*02f6*/ 	.byte	0x04
	.zero		1


	//   ....[33]....
        /*02f8*/ 	.word	0x00000810
        /*02fc*/ 	.word	0x000000ff
        /*0300*/ 	.word	0x00000230
        /*0304*/ 	.short	0x0100
        /*0306*/ 	.byte	0x04
	.zero		1


	//   ....[34]....
        /*0308*/ 	.word	0x00000820
        /*030c*/ 	.word	0x000000ff
        /*0310*/ 	.word	0x00000088
        /*0314*/ 	.short	0x0100
        /*0316*/ 	.byte	0x04
	.zero		1


	//   ....[35]....
        /*0318*/ 	.word	0x00000830
        /*031c*/ 	.word	0x000000ff
        /*0320*/ 	.word	0x00000238
        /*0324*/ 	.short	0x0100
        /*0326*/ 	.byte	0x04
	.zero		1


	//   ....[36]....
        /*0328*/ 	.word	0x00000840
        /*032c*/ 	.word	0x000000ff
        /*0330*/ 	.word	0x00000090
        /*0334*/ 	.short	0x0100
        /*0336*/ 	.byte	0x04
	.zero		1


	//   ....[37]....
        /*0338*/ 	.word	0x00000850
        /*033c*/ 	.word	0x000000ff
        /*0340*/ 	.word	0x00000240
        /*0344*/ 	.short	0x0100
        /*0346*/ 	.byte	0x04
	.zero		1


	//   ....[38]....
        /*0348*/ 	.word	0x00000860
        /*034c*/ 	.word	0x000000ff
        /*0350*/ 	.word	0x00000098
        /*0354*/ 	.short	0x0100
        /*0356*/ 	.byte	0x04
	.zero		1


	//   ....[39]....
        /*0358*/ 	.word	0x00000870
        /*035c*/ 	.word	0x000000ff
        /*0360*/ 	.word	0x00000248
        /*0364*/ 	.short	0x0100
        /*0366*/ 	.byte	0x04
	.zero		1


	//   ....[40]....
        /*0368*/ 	.word	0x00000880
        /*036c*/ 	.word	0x000000ff
        /*0370*/ 	.word	0x000000a0
        /*0374*/ 	.short	0x0100
        /*0376*/ 	.byte	0x04
	.zero		1


	//   ....[41]....
        /*0378*/ 	.word	0x00000890
        /*037c*/ 	.word	0x000000ff
        /*0380*/ 	.word	0x00000250
        /*0384*/ 	.short	0x0100
        /*0386*/ 	.byte	0x04
	.zero		1


	//   ....[42]....
        /*0388*/ 	.word	0x000008a0
        /*038c*/ 	.word	0x000000ff
        /*0390*/ 	.word	0x000000a8
        /*0394*/ 	.short	0x0100
        /*0396*/ 	.byte	0x04
	.zero		1


	//   ....[43]....
        /*0398*/ 	.word	0x000008b0
        /*039c*/ 	.word	0x000000ff
        /*03a0*/ 	.word	0x00000258
        /*03a4*/ 	.short	0x0100
        /*03a6*/ 	.byte	0x04
	.zero		1


	//   ....[44]....
        /*03a8*/ 	.word	0x000008c0
        /*03ac*/ 	.word	0x000000ff
        /*03b0*/ 	.word	0x000000b0
        /*03b4*/ 	.short	0x0100
        /*03b6*/ 	.byte	0x04
	.zero		1


	//   ....[45]....
        /*03b8*/ 	.word	0x000008d0
        /*03bc*/ 	.word	0x000000ff
        /*03c0*/ 	.word	0x00000260
        /*03c4*/ 	.short	0x0100
        /*03c6*/ 	.byte	0x04
	.zero		1


	//   ....[46]....
        /*03c8*/ 	.word	0x000008e0
        /*03cc*/ 	.word	0x000000ff
        /*03d0*/ 	.word	0x000000b8
        /*03d4*/ 	.short	0x0100
        /*03d6*/ 	.byte	0x04
	.zero		1


	//   ....[47]....
        /*03d8*/ 	.word	0x000008f0
        /*03dc*/ 	.word	0x000000ff
        /*03e0*/ 	.word	0x00000268
        /*03e4*/ 	.short	0x0100
        /*03e6*/ 	.byte	0x04
	.zero		1


	//   ....[48]....
        /*03e8*/ 	.word	0x00000900
        /*03ec*/ 	.word	0x000000ff
        /*03f0*/ 	.word	0x000000c0
        /*03f4*/ 	.short	0x0100
        /*03f6*/ 	.byte	0x04
	.zero		1


	//   ....[49]....
        /*03f8*/ 	.word	0x00000910
        /*03fc*/ 	.word	0x000000ff
        /*0400*/ 	.word	0x00000270
        /*0404*/ 	.short	0x0100
        /*0406*/ 	.byte	0x04
	.zero		1


	//   ....[50]....
        /*0408*/ 	.word	0x00000920
        /*040c*/ 	.word	0x000000ff
        /*0410*/ 	.word	0x000000c8
        /*0414*/ 	.short	0x0100
        /*0416*/ 	.byte	0x04
	.zero		1


	//   ....[51]....
        /*0418*/ 	.word	0x00000930
        /*041c*/ 	.word	0x000000ff
        /*0420*/ 	.word	0x00000278
        /*0424*/ 	.short	0x0100
        /*0426*/ 	.byte	0x04
	.zero		1


	//   ....[52]....
        /*0428*/ 	.word	0x00000940
        /*042c*/ 	.word	0x000000ff
        /*0430*/ 	.word	0x000000d0
        /*0434*/ 	.short	0x0100
        /*0436*/ 	.byte	0x04
	.zero		1


	//   ....[53]....
        /*0438*/ 	.word	0x00000950
        /*043c*/ 	.word	0x000000ff
        /*0440*/ 	.word	0x00000280
        /*0444*/ 	.short	0x0100
        /*0446*/ 	.byte	0x04
	.zero		1


	//   ....[54]....
        /*0448*/ 	.word	0x00000960
        /*044c*/ 	.word	0x000000ff
        /*0450*/ 	.word	0x000000d8
        /*0454*/ 	.short	0x0100
        /*0456*/ 	.byte	0x04
	.zero		1


	//   ....[55]....
        /*0458*/ 	.word	0x00000970
        /*045c*/ 	.word	0x000000ff
        /*0460*/ 	.word	0x00000288
        /*0464*/ 	.short	0x0100
        /*0466*/ 	.byte	0x04
	.zero		1


	//   ....[56]....
        /*0468*/ 	.word	0x00000980
        /*046c*/ 	.word	0x000000ff
        /*0470*/ 	.word	0x000000e0
        /*0474*/ 	.short	0x0100
        /*0476*/ 	.byte	0x04
	.zero		1


	//   ....[57]....
        /*0478*/ 	.word	0x00000990
        /*047c*/ 	.word	0x000000ff
        /*0480*/ 	.word	0x00000290
        /*0484*/ 	.short	0x0100
        /*0486*/ 	.byte	0x04
	.zero		1


	//   ....[58]....
        /*0488*/ 	.word	0x000009a0
        /*048c*/ 	.word	0x000000ff
        /*0490*/ 	.word	0x000000e8
        /*0494*/ 	.short	0x0100
        /*0496*/ 	.byte	0x04
	.zero		1


	//   ....[59]....
        /*0498*/ 	.word	0x000009b0
        /*049c*/ 	.word	0x000000ff
        /*04a0*/ 	.word	0x00000298
        /*04a4*/ 	.short	0x0100
        /*04a6*/ 	.byte	0x04
	.zero		1


	//   ....[60]....
        /*04a8*/ 	.word	0x000009c0
        /*04ac*/ 	.word	0x000000ff
        /*04b0*/ 	.word	0x000000f0
        /*04b4*/ 	.short	0x0100
        /*04b6*/ 	.byte	0x04
	.zero		1


	//   ....[61]....
        /*04b8*/ 	.word	0x000009d0
        /*04bc*/ 	.word	0x000000ff
        /*04c0*/ 	.word	0x000002a0
        /*04c4*/ 	.short	0x0100
        /*04c6*/ 	.byte	0x04
	.zero		1


	//   ....[62]....
        /*04c8*/ 	.word	0x000009e0
        /*04cc*/ 	.word	0x000000ff
        /*04d0*/ 	.word	0x000000f8
        /*04d4*/ 	.short	0x0100
        /*04d6*/ 	.byte	0x04
	.zero		1


	//   ....[63]....
        /*04d8*/ 	.word	0x000009f0
        /*04dc*/ 	.word	0x000000ff
        /*04e0*/ 	.word	0x000002a8
        /*04e4*/ 	.short	0x0100
        /*04e6*/ 	.byte	0x04
	.zero		1


	//   ....[64]....
        /*04e8*/ 	.word	0x00000a00
        /*04ec*/ 	.word	0x000000ff
        /*04f0*/ 	.word	0x00000100
        /*04f4*/ 	.short	0x0100
        /*04f6*/ 	.byte	0x04
	.zero		1


	//   ....[65]....
        /*04f8*/ 	.word	0x00000a10
        /*04fc*/ 	.word	0x000000ff
        /*0500*/ 	.word	0x000002b0
        /*0504*/ 	.short	0x0100
        /*0506*/ 	.byte	0x04
	.zero		1


	//   ....[66]....
        /*0508*/ 	.word	0x00000a20
        /*050c*/ 	.word	0x000000ff
        /*0510*/ 	.word	0x00000108
        /*0514*/ 	.short	0x0100
        /*0516*/ 	.byte	0x04
	.zero		1


	//   ....[67]....
        /*0518*/ 	.word	0x00000a30
        /*051c*/ 	.word	0x000000ff
        /*0520*/ 	.word	0x000002b8
        /*0524*/ 	.short	0x0100
        /*0526*/ 	.byte	0x04
	.zero		1


	//   ....[68]....
        /*0528*/ 	.word	0x00000a40
        /*052c*/ 	.word	0x000000ff
        /*0530*/ 	.word	0x00000110
        /*0534*/ 	.short	0x0100
        /*0536*/ 	.byte	0x04
	.zero		1


	//   ....[69]....
        /*0538*/ 	.word	0x00000a50
        /*053c*/ 	.word	0x000000ff
        /*0540*/ 	.word	0x000002c0
        /*0544*/ 	.short	0x0100
        /*0546*/ 	.byte	0x04
	.zero		1


	//   ....[70]....
        /*0548*/ 	.word	0x00000a60
        /*054c*/ 	.word	0x000000ff
        /*0550*/ 	.word	0x00000118
        /*0554*/ 	.short	0x0100
        /*0556*/ 	.byte	0x04
	.zero		1


	//   ....[71]....
        /*0558*/ 	.word	0x00000a70
        /*055c*/ 	.word	0x000000ff
        /*0560*/ 	.word	0x000002c8
        /*0564*/ 	.short	0x0100
        /*0566*/ 	.byte	0x04
	.zero		1


	//   ....[72]....
        /*0568*/ 	.word	0x00000a80
        /*056c*/ 	.word	0x000000ff
        /*0570*/ 	.word	0x00000120
        /*0574*/ 	.short	0x0100
        /*0576*/ 	.byte	0x04
	.zero		1


	//   ....[73]....
        /*0578*/ 	.word	0x00000a90
        /*057c*/ 	.word	0x000000ff
        /*0580*/ 	.word	0x000002d0
        /*0584*/ 	.short	0x0100
        /*0586*/ 	.byte	0x04
	.zero		1


	//   ....[74]....
        /*0588*/ 	.word	0x00000aa0
        /*058c*/ 	.word	0x000000ff
        /*0590*/ 	.word	0x00000128
        /*0594*/ 	.short	0x0100
        /*0596*/ 	.byte	0x04
	.zero		1


	//   ....[75]....
        /*0598*/ 	.word	0x00000ab0
        /*059c*/ 	.word	0x000000ff
        /*05a0*/ 	.word	0x000002d8
        /*05a4*/ 	.short	0x0100
        /*05a6*/ 	.byte	0x04
	.zero		1


	//   ....[76]....
        /*05a8*/ 	.word	0x00000ac0
        /*05ac*/ 	.word	0x000000ff
        /*05b0*/ 	.word	0x00000130
        /*05b4*/ 	.short	0x0100
        /*05b6*/ 	.byte	0x04
	.zero		1


	//   ....[77]....
        /*05b8*/ 	.word	0x00000ad0
        /*05bc*/ 	.word	0x000000ff
        /*05c0*/ 	.word	0x000002e0
        /*05c4*/ 	.short	0x0100
        /*05c6*/ 	.byte	0x04
	.zero		1


	//   ....[78]....
        /*05c8*/ 	.word	0x00000ae0
        /*05cc*/ 	.word	0x000000ff
        /*05d0*/ 	.word	0x00000138
        /*05d4*/ 	.short	0x0100
        /*05d6*/ 	.byte	0x04
	.zero		1


	//   ....[79]....
        /*05d8*/ 	.word	0x00000af0
        /*05dc*/ 	.word	0x000000ff
        /*05e0*/ 	.word	0x000002e8
        /*05e4*/ 	.short	0x0100
        /*05e6*/ 	.byte	0x04
	.zero		1


	//   ....[80]....
        /*05e8*/ 	.word	0x00000b00
        /*05ec*/ 	.word	0x000000ff
        /*05f0*/ 	.word	0x00000140
        /*05f4*/ 	.short	0x0100
        /*05f6*/ 	.byte	0x04
	.zero		1


	//   ....[81]....
        /*05f8*/ 	.word	0x00000b10
        /*05fc*/ 	.word	0x000000ff
        /*0600*/ 	.word	0x000002f0
        /*0604*/ 	.short	0x0100
        /*0606*/ 	.byte	0x04
	.zero		1


	//   ....[82]....
        /*0608*/ 	.word	0x00000b20
        /*060c*/ 	.word	0x000000ff
        /*0610*/ 	.word	0x00000148
        /*0614*/ 	.short	0x0100
        /*0616*/ 	.byte	0x04
	.zero		1


	//   ....[83]....
        /*0618*/ 	.word	0x00000b30
        /*061c*/ 	.word	0x000000ff
        /*0620*/ 	.word	0x000002f8
        /*0624*/ 	.short	0x0100
        /*0626*/ 	.byte	0x04
	.zero		1


	//   ....[84]....
        /*0628*/ 	.word	0x00000b40
        /*062c*/ 	.word	0x000000ff
        /*0630*/ 	.word	0x00000150
        /*0634*/ 	.short	0x0100
        /*0636*/ 	.byte	0x04
	.zero		1


	//   ....[85]....
        /*0638*/ 	.word	0x00000b50
        /*063c*/ 	.word	0x000000ff
        /*0640*/ 	.word	0x00000300
        /*0644*/ 	.short	0x0100
        /*0646*/ 	.byte	0x04
	.zero		1


	//   ....[86]....
        /*0648*/ 	.word	0x00000b60
        /*064c*/ 	.word	0x000000ff
        /*0650*/ 	.word	0x00000158
        /*0654*/ 	.short	0x0100
        /*0656*/ 	.byte	0x04
	.zero		1


	//   ....[87]....
        /*0658*/ 	.word	0x00000b70
        /*065c*/ 	.word	0x000000ff
        /*0660*/ 	.word	0x00000308
        /*0664*/ 	.short	0x0100
        /*0666*/ 	.byte	0x04
	.zero		1


	//   ....[88]....
        /*0668*/ 	.word	0x00000b80
        /*066c*/ 	.word	0x000000ff
        /*0670*/ 	.word	0x00000160
        /*0674*/ 	.short	0x0100
        /*0676*/ 	.byte	0x04
	.zero		1


	//   ....[89]....
        /*0678*/ 	.word	0x00000b90
        /*067c*/ 	.word	0x000000ff
        /*0680*/ 	.word	0x00000310
        /*0684*/ 	.short	0x0100
        /*0686*/ 	.byte	0x04
	.zero		1


	//   ....[90]....
        /*0688*/ 	.word	0x00000ba0
        /*068c*/ 	.word	0x000000ff
        /*0690*/ 	.word	0x00000168
        /*0694*/ 	.short	0x0100
        /*0696*/ 	.byte	0x04
	.zero		1


	//   ....[91]....
        /*0698*/ 	.word	0x00000bb0
        /*069c*/ 	.word	0x000000ff
        /*06a0*/ 	.word	0x00000318
        /*06a4*/ 	.short	0x0100
        /*06a6*/ 	.byte	0x04
	.zero		1


	//   ....[92]....
        /*06a8*/ 	.word	0x00000bc0
        /*06ac*/ 	.word	0x000000ff
        /*06b0*/ 	.word	0x00000170
        /*06b4*/ 	.short	0x0100
        /*06b6*/ 	.byte	0x04
	.zero		1


	//   ....[93]....
        /*06b8*/ 	.word	0x00000bd0
        /*06bc*/ 	.word	0x000000ff
        /*06c0*/ 	.word	0x00000320
        /*06c4*/ 	.short	0x0100
        /*06c6*/ 	.byte	0x04
	.zero		1


	//   ....[94]....
        /*06c8*/ 	.word	0x00000be0
        /*06cc*/ 	.word	0x000000ff
        /*06d0*/ 	.word	0x00000178
        /*06d4*/ 	.short	0x0100
        /*06d6*/ 	.byte	0x04
	.zero		1


	//   ....[95]....
        /*06d8*/ 	.word	0x00000bf0
        /*06dc*/ 	.word	0x000000ff
        /*06e0*/ 	.word	0x00000328
        /*06e4*/ 	.short	0x0100
        /*06e6*/ 	.byte	0x04
	.zero		1


	//   ....[96]....
        /*06e8*/ 	.word	0x00000c00
        /*06ec*/ 	.word	0x000000ff
        /*06f0*/ 	.word	0x00000180
        /*06f4*/ 	.short	0x0100
        /*06f6*/ 	.byte	0x04
	.zero		1


	//   ....[97]....
        /*06f8*/ 	.word	0x00000c10
        /*06fc*/ 	.word	0x000000ff
        /*0700*/ 	.word	0x00000330
        /*0704*/ 	.short	0x0100
        /*0706*/ 	.byte	0x04
	.zero		1


	//   ....[98]....
        /*0708*/ 	.word	0x00000c20
        /*070c*/ 	.word	0x000000ff
        /*0710*/ 	.word	0x00000188
        /*0714*/ 	.short	0x0100
        /*0716*/ 	.byte	0x04
	.zero		1


	//   ....[99]....
        /*0718*/ 	.word	0x00000c30
        /*071c*/ 	.word	0x000000ff
        /*0720*/ 	.word	0x00000338
        /*0724*/ 	.short	0x0100
        /*0726*/ 	.byte	0x04
	.zero		1


	//   ....[100]....
        /*0728*/ 	.word	0x00000c40
        /*072c*/ 	.word	0x000000ff
        /*0730*/ 	.word	0x00000190
        /*0734*/ 	.short	0x0100
        /*0736*/ 	.byte	0x04
	.zero		1


	//   ....[101]....
        /*0738*/ 	.word	0x00000c50
        /*073c*/ 	.word	0x000000ff
        /*0740*/ 	.word	0x00000340
        /*0744*/ 	.short	0x0100
        /*0746*/ 	.byte	0x04
	.zero		1


	//   ....[102]....
        /*0748*/ 	.word	0x00000c60
        /*074c*/ 	.word	0x000000ff
        /*0750*/ 	.word	0x00000198
        /*0754*/ 	.short	0x0100
        /*0756*/ 	.byte	0x04
	.zero		1


	//   ....[103]....
        /*0758*/ 	.word	0x00000c70
        /*075c*/ 	.word	0x000000ff
        /*0760*/ 	.word	0x00000348
        /*0764*/ 	.short	0x0100
        /*0766*/ 	.byte	0x04
	.zero		1


	//   ....[104]....
        /*0768*/ 	.word	0x00000c80
        /*076c*/ 	.word	0x000000ff
        /*0770*/ 	.word	0x000001a0
        /*0774*/ 	.short	0x0100
        /*0776*/ 	.byte	0x04
	.zero		1


	//   ....[105]....
        /*0778*/ 	.word	0x00000c90
        /*077c*/ 	.word	0x000000ff
        /*0780*/ 	.word	0x00000350
        /*0784*/ 	.short	0x0100
        /*0786*/ 	.byte	0x04
	.zero		1


	//   ....[106]....
        /*0788*/ 	.word	0x00000ca0
        /*078c*/ 	.word	0x000000ff
        /*0790*/ 	.word	0x000001a8
        /*0794*/ 	.short	0x0100
        /*0796*/ 	.byte	0x04
	.zero		1


	//   ....[107]....
        /*0798*/ 	.word	0x00000cb0
        /*079c*/ 	.word	0x000000ff
        /*07a0*/ 	.word	0x00000358
        /*07a4*/ 	.short	0x0100
        /*07a6*/ 	.byte	0x04
	.zero		1


	//   ....[108]....
        /*07a8*/ 	.word	0x00000df0
        /*07ac*/ 	.word	0x000000ff
        /*07b0*/ 	.word	0x00000360
        /*07b4*/ 	.short	0x0100
        /*07b6*/ 	.byte	0x04
	.zero		1


	//   ....[109]....
        /*07b8*/ 	.word	0x00000e00
        /*07bc*/ 	.word	0x000000ff
        /*07c0*/ 	.word	0x00000368
        /*07c4*/ 	.short	0x0100
        /*07c6*/ 	.byte	0x04
	.zero		1


	//   ....[110]....
        /*07c8*/ 	.word	0x00000ef0
        /*07cc*/ 	.word	0x000000ff
        /*07d0*/ 	.word	0x00000370
        /*07d4*/ 	.short	0x0100
        /*07d6*/ 	.byte	0x06
	.zero		1


	//   ....[111]....
        /*07d8*/ 	.word	0x00000f00
        /*07dc*/ 	.word	0x000000ff
        /*07e0*/ 	.word	0x00000378
        /*07e4*/ 	.short	0x0100
        /*07e6*/ 	.byte	0x06
	.zero		1


	//   ....[112]....
        /*07e8*/ 	.word	0x00001040
        /*07ec*/ 	.word	0x000000ff
        /*07f0*/ 	.word	0x00000380
        /*07f4*/ 	.short	0x0100
        /*07f6*/ 	.byte	0x06
	.zero		1


	//   ....[113]....
        /*07f8*/ 	.word	0x00001050
        /*07fc*/ 	.word	0x000000ff
        /*0800*/ 	.word	0x00000390
        /*0804*/ 	.short	0x0100
        /*0806*/ 	.byte	0x06
	.zero		1


	//   ....[114]....
        /*0808*/ 	.word	0x00001060
        /*080c*/ 	.word	0x000000ff
        /*0810*/ 	.word	0x00000388
        /*0814*/ 	.short	0x0100
        /*0816*/ 	.byte	0x06
	.zero		1


	//   ....[115]....
        /*0818*/ 	.word	0x00001070
        /*081c*/ 	.word	0x000000ff
        /*0820*/ 	.word	0x00000398
        /*0824*/ 	.short	0x0100
        /*0826*/ 	.byte	0x06
	.zero		1


	//   ....[116]....
        /*0828*/ 	.word	0x000011a0
        /*082c*/ 	.word	0x000000ff
        /*0830*/ 	.word	0x000003a0
        /*0834*/ 	.short	0x0100
        /*0836*/ 	.byte	0x04
	.zero		1


	//   ....[117]....
        /*0838*/ 	.word	0x000011b0
        /*083c*/ 	.word	0x000000ff
        /*0840*/ 	.word	0x000003c0
        /*0844*/ 	.short	0x0100
        /*0846*/ 	.byte	0x04
	.zero		1


	//   ....[118]....
        /*0848*/ 	.word	0x000011c0
        /*084c*/ 	.word	0x000000ff
        /*0850*/ 	.word	0x000003a8
        /*0854*/ 	.short	0x0100
        /*0856*/ 	.byte	0x04
	.zero		1


	//   ....[119]....
        /*0858*/ 	.word	0x000011d0
        /*085c*/ 	.word	0x000000ff
        /*0860*/ 	.word	0x000003c8
        /*0864*/ 	.short	0x0100
        /*0866*/ 	.byte	0x04
	.zero		1


	//   ....[120]....
        /*0868*/ 	.word	0x000011e0
        /*086c*/ 	.word	0x000000ff
        /*0870*/ 	.word	0x000003b0
        /*0874*/ 	.short	0x0100
        /*0876*/ 	.byte	0x04
	.zero		1


	//   ....[121]....
        /*0878*/ 	.word	0x000011f0
        /*087c*/ 	.word	0x000000ff
        /*0880*/ 	.word	0x000003d0
        /*0884*/ 	.short	0x0100
        /*0886*/ 	.byte	0x04
	.zero		1


	//   ....[122]....
        /*0888*/ 	.word	0x00001200
        /*088c*/ 	.word	0x000000ff
        /*0890*/ 	.word	0x000003b8
        /*0894*/ 	.short	0x0100
        /*0896*/ 	.byte	0x04
	.zero		1


	//   ....[123]....
        /*0898*/ 	.word	0x00001210
        /*089c*/ 	.word	0x000000ff
        /*08a0*/ 	.word	0x000003d8
        /*08a4*/ 	.short	0x0100
        /*08a6*/ 	.byte	0x04
	.zero		1


	//   ....[124]....
        /*08a8*/ 	.word	0x00001300
        /*08ac*/ 	.word	0x000000ff
        /*08b0*/ 	.word	0x000003e0
        /*08b4*/ 	.short	0x0100
        /*08b6*/ 	.byte	0x04
	.zero		1


	//   ....[125]....
        /*08b8*/ 	.word	0x00001310
        /*08bc*/ 	.word	0x000000ff
        /*08c0*/ 	.word	0x000003f0
        /*08c4*/ 	.short	0x0100
        /*08c6*/ 	.byte	0x04
	.zero		1


	//   ....[126]....
        /*08c8*/ 	.word	0x00001320
        /*08cc*/ 	.word	0x000000ff
        /*08d0*/ 	.word	0x000003e8
        /*08d4*/ 	.short	0x0100
        /*08d6*/ 	.byte	0x04
	.zero		1


	//   ....[127]....
        /*08d8*/ 	.word	0x00001330
        /*08dc*/ 	.word	0x000000ff
        /*08e0*/ 	.word	0x000003f8
        /*08e4*/ 	.short	0x0100
        /*08e6*/ 	.byte	0x04
	.zero		1


	//   ....[128]....
        /*08e8*/ 	.word	0x00001ea0
        /*08ec*/ 	.word	0x00000000
        /*08f0*/ 	.word	0x000003f0
        /*08f4*/ 	.short	0x010a
        /*08f6*/ 	.byte	0xff
	.zero		1


	//   ....[129]....
        /*08f8*/ 	.word	0x00001ed0
        /*08fc*/ 	.word	0x00000000
        /*0900*/ 	.word	0x000003e0
        /*0904*/ 	.short	0x0101
        /*0906*/ 	.byte	0xff
	.zero		1


	//   ....[130]....
        /*0908*/ 	.word	0x00001fa0
        /*090c*/ 	.word	0x000000ff
        /*0910*/ 	.word	0x000001b0
        /*0914*/ 	.short	0x010a
        /*0916*/ 	.byte	0x04
	.zero		1


	//   ....[131]....
        /*0918*/ 	.word	0x00002020
        /*091c*/ 	.word	0x000000ff
        /*0920*/ 	.word	0x000001b0
        /*0924*/ 	.short	0x010a
        /*0926*/ 	.byte	0x21
	.zero		1


	//   ....[132]....
        /*0928*/ 	.word	0x000021b0
        /*092c*/ 	.word	0x000000ff
        /*0930*/ 	.word	0x000001b0
        /*0934*/ 	.short	0x010a
        /*0936*/ 	.byte	0x08
	.zero		1


	//   ....[133]....
        /*0938*/ 	.word	0x000022d0
        /*093c*/ 	.word	0x000000ff
        /*0940*/ 	.word	0x00000378
        /*0944*/ 	.short	0x0101
        /*0946*/ 	.byte	0x06
	.zero		1


	//   ....[134]....
        /*0948*/ 	.word	0x000022f0
        /*094c*/ 	.word	0x000000ff
        /*0950*/ 	.word	0x000001b0
        /*0954*/ 	.short	0x010a
        /*0956*/ 	.byte	0x04
	.zero		1


	//   ....[135]....
        /*0958*/ 	.word	0x00002370
        /*095c*/ 	.word	0x000000ff
        /*0960*/ 	.word	0x000001b0
        /*0964*/ 	.short	0x010a
        /*0966*/ 	.byte	0x11
	.zero		1


	//   ....[136]....
        /*0968*/ 	.word	0x00002580
        /*096c*/ 	.word	0x000000ff
        /*0970*/ 	.word	0x000001b0
        /*0974*/ 	.short	0x010a
        /*0976*/ 	.byte	0x07
	.zero		1


	//   ....[137]....
        /*0978*/ 	.word	0x00002650
        /*097c*/ 	.word	0x00000003
        /*0980*/ 	.word	0x00000380
        /*0984*/ 	.short	0x010a
        /*0986*/ 	.byte	0xff
	.zero		1


	//   ....[138]....
        /*0988*/ 	.word	0x000027a0
        /*098c*/ 	.word	0x00000000
        /*0990*/ 	.word	0x00000000
        /*0994*/ 	.short	0x0101
        /*0996*/ 	.byte	0xff
	.zero		1


	//   ....[139]....
        /*0998*/ 	.word	0x00002d40
        /*099c*/ 	.word	0x000000ff
        /*09a0*/ 	.word	0x00000000
        /*09a4*/ 	.short	0x010a
        /*09a6*/ 	.byte	0x04
	.zero		1


	//   ....[140]....
        /*09a8*/ 	.word	0x00002dd0
        /*09ac*/ 	.word	0x000000ff
        /*09b0*/ 	.word	0x00000000
        /*09b4*/ 	.short	0x010a
        /*09b6*/ 	.byte	0x05
	.zero		1


	//   ....[141]....
        /*09b8*/ 	.word	0x00002e60
        /*09bc*/ 	.word	0x000000ff
        /*09c0*/ 	.word	0x00000000
        /*09c4*/ 	.short	0x010a
        /*09c6*/ 	.byte	0x05
	.zero		1


	//   ....[142]....
        /*09c8*/ 	.word	0x00002ef0
        /*09cc*/ 	.word	0x000000ff
        /*09d0*/ 	.word	0x00000000
        /*09d4*/ 	.short	0x010a
        /*09d6*/ 	.byte	0x05
	.zero		1


	//   ....[143]....
        /*09d8*/ 	.word	0x00002f80
        /*09dc*/ 	.word	0x000000ff
        /*09e0*/ 	.word	0x00000000
        /*09e4*/ 	.short	0x010a
        /*09e6*/ 	.byte	0x05
	.zero		1


	//   ....[144]....
        /*09e8*/ 	.word	0x00003010
        /*09ec*/ 	.word	0x000000ff
        /*09f0*/ 	.word	0x00000000
        /*09f4*/ 	.short	0x010a
        /*09f6*/ 	.byte	0x05
	.zero		1


	//   ....[145]....
        /*09f8*/ 	.word	0x000030a0
        /*09fc*/ 	.word	0x000000ff
        /*0a00*/ 	.word	0x00000000
        /*0a04*/ 	.short	0x010a
        /*0a06*/ 	.byte	0x05
	.zero		1


	//   ....[146]....
        /*0a08*/ 	.word	0x00003130
        /*0a0c*/ 	.word	0x000000ff
        /*0a10*/ 	.word	0x00000000
        /*0a14*/ 	.short	0x010a
        /*0a16*/ 	.byte	0x05
	.zero		1


	//   ....[147]....
        /*0a18*/ 	.word	0x000031c0
        /*0a1c*/ 	.word	0x000000ff
        /*0a20*/ 	.word	0x00000000
        /*0a24*/ 	.short	0x010a
        /*0a26*/ 	.byte	0x05
	.zero		1


	//   ....[148]....
        /*0a28*/ 	.word	0x00003250
        /*0a2c*/ 	.word	0x000000ff
        /*0a30*/ 	.word	0x00000000
        /*0a34*/ 	.short	0x010a
        /*0a36*/ 	.byte	0x05
	.zero		1


	//   ....[149]....
        /*0a38*/ 	.word	0x000032e0
        /*0a3c*/ 	.word	0x000000ff
        /*0a40*/ 	.word	0x00000000
        /*0a44*/ 	.short	0x010a
        /*0a46*/ 	.byte	0x05
	.zero		1


	//   ....[150]....
        /*0a48*/ 	.word	0x00003370
        /*0a4c*/ 	.word	0x000000ff
        /*0a50*/ 	.word	0x00000000
        /*0a54*/ 	.short	0x010a
        /*0a56*/ 	.byte	0x05
	.zero		1


	//   ....[151]....
        /*0a58*/ 	.word	0x00003400
        /*0a5c*/ 	.word	0x000000ff
        /*0a60*/ 	.word	0x00000000
        /*0a64*/ 	.short	0x010a
        /*0a66*/ 	.byte	0x05
	.zero		1


	//   ....[152]....
        /*0a68*/ 	.word	0x00003490
        /*0a6c*/ 	.word	0x000000ff
        /*0a70*/ 	.word	0x00000000
        /*0a74*/ 	.short	0x010a
        /*0a76*/ 	.byte	0x05
	.zero		1


	//   ....[153]....
        /*0a78*/ 	.word	0x00003520
        /*0a7c*/ 	.word	0x000000ff
        /*0a80*/ 	.word	0x00000000
        /*0a84*/ 	.short	0x010a
        /*0a86*/ 	.byte	0x05
	.zero		1


	//   ....[154]....
        /*0a88*/ 	.word	0x000035b0
        /*0a8c*/ 	.word	0x000000ff
        /*0a90*/ 	.word	0x00000000
        /*0a94*/ 	.short	0x010a
        /*0a96*/ 	.byte	0x05
	.zero		1


	//   ....[155]....
        /*0a98*/ 	.word	0x00003640
        /*0a9c*/ 	.word	0x000000ff
        /*0aa0*/ 	.word	0x00000000
        /*0aa4*/ 	.short	0x010a
        /*0aa6*/ 	.byte	0x05
	.zero		1


	//   ....[156]....
        /*0aa8*/ 	.word	0x000036d0
        /*0aac*/ 	.word	0x000000ff
        /*0ab0*/ 	.word	0x00000000
        /*0ab4*/ 	.short	0x010a
        /*0ab6*/ 	.byte	0x05
	.zero		1


	//   ....[157]....
        /*0ab8*/ 	.word	0x00003760
        /*0abc*/ 	.word	0x000000ff
        /*0ac0*/ 	.word	0x00000000
        /*0ac4*/ 	.short	0x010a
        /*0ac6*/ 	.byte	0x05
	.zero		1


	//   ....[158]....
        /*0ac8*/ 	.word	0x000037f0
        /*0acc*/ 	.word	0x000000ff
        /*0ad0*/ 	.word	0x00000000
        /*0ad4*/ 	.short	0x010a
        /*0ad6*/ 	.byte	0x05
	.zero		1


	//   ....[159]....
        /*0ad8*/ 	.word	0x00003880
        /*0adc*/ 	.word	0x000000ff
        /*0ae0*/ 	.word	0x00000000
        /*0ae4*/ 	.short	0x010a
        /*0ae6*/ 	.byte	0x05
	.zero		1


	//   ....[160]....
        /*0ae8*/ 	.word	0x00003910
        /*0aec*/ 	.word	0x000000ff
        /*0af0*/ 	.word	0x00000000
        /*0af4*/ 	.short	0x010a
        /*0af6*/ 	.byte	0x05
	.zero		1


	//   ....[161]....
        /*0af8*/ 	.word	0x000039a0
        /*0afc*/ 	.word	0x000000ff
        /*0b00*/ 	.word	0x00000000
        /*0b04*/ 	.short	0x010a
        /*0b06*/ 	.byte	0x05
	.zero		1


	//   ....[162]....
        /*0b08*/ 	.word	0x00003a30
        /*0b0c*/ 	.word	0x000000ff
        /*0b10*/ 	.word	0x00000000
        /*0b14*/ 	.short	0x010a
        /*0b16*/ 	.byte	0x05
	.zero		1


	//   ....[163]....
        /*0b18*/ 	.word	0x00003ac0
        /*0b1c*/ 	.word	0x000000ff
        /*0b20*/ 	.word	0x00000000
        /*0b24*/ 	.short	0x010a
        /*0b26*/ 	.byte	0x05
	.zero		1


	//   ....[164]....
        /*0b28*/ 	.word	0x00003b50
        /*0b2c*/ 	.word	0x000000ff
        /*0b30*/ 	.word	0x00000000
        /*0b34*/ 	.short	0x010a
        /*0b36*/ 	.byte	0x05
	.zero		1


	//   ....[165]....
        /*0b38*/ 	.word	0x00003be0
        /*0b3c*/ 	.word	0x000000ff
        /*0b40*/ 	.word	0x00000000
        /*0b44*/ 	.short	0x010a
        /*0b46*/ 	.byte	0x05
	.zero		1


	//   ....[166]....
        /*0b48*/ 	.word	0x00003c70
        /*0b4c*/ 	.word	0x000000ff
        /*0b50*/ 	.word	0x00000000
        /*0b54*/ 	.short	0x010a
        /*0b56*/ 	.byte	0x05
	.zero		1


	//   ....[167]....
        /*0b58*/ 	.word	0x00003d00
        /*0b5c*/ 	.word	0x000000ff
        /*0b60*/ 	.word	0x00000000
        /*0b64*/ 	.short	0x010a
        /*0b66*/ 	.byte	0x05
	.zero		1


	//   ....[168]....
        /*0b68*/ 	.word	0x00003d90
        /*0b6c*/ 	.word	0x000000ff
        /*0b70*/ 	.word	0x00000000
        /*0b74*/ 	.short	0x010a
        /*0b76*/ 	.byte	0x05
	.zero		1


	//   ....[169]....
        /*0b78*/ 	.word	0x00003e20
        /*0b7c*/ 	.word	0x000000ff
        /*0b80*/ 	.word	0x00000000
        /*0b84*/ 	.short	0x010a
        /*0b86*/ 	.byte	0x05
	.zero		1


	//   ....[170]....
        /*0b88*/ 	.word	0x00003eb0
        /*0b8c*/ 	.word	0x000000ff
        /*0b90*/ 	.word	0x00000000
        /*0b94*/ 	.short	0x010a
        /*0b96*/ 	.byte	0x05
	.zero		1


	//   ....[171]....
        /*0b98*/ 	.word	0x00003f40
        /*0b9c*/ 	.word	0x000000ff
        /*0ba0*/ 	.word	0x00000000
        /*0ba4*/ 	.short	0x010a
        /*0ba6*/ 	.byte	0x05
	.zero		1


	//   ....[172]....
        /*0ba8*/ 	.word	0x00003fd0
        /*0bac*/ 	.word	0x000000ff
        /*0bb0*/ 	.word	0x00000000
        /*0bb4*/ 	.short	0x010a
        /*0bb6*/ 	.byte	0x05
	.zero		1


	//   ....[173]....
        /*0bb8*/ 	.word	0x00004060
        /*0bbc*/ 	.word	0x000000ff
        /*0bc0*/ 	.word	0x00000000
        /*0bc4*/ 	.short	0x010a
        /*0bc6*/ 	.byte	0x05
	.zero		1


	//   ....[174]....
        /*0bc8*/ 	.word	0x000040f0
        /*0bcc*/ 	.word	0x000000ff
        /*0bd0*/ 	.word	0x00000000
        /*0bd4*/ 	.short	0x010a
        /*0bd6*/ 	.byte	0x05
	.zero		1


	//   ....[175]....
        /*0bd8*/ 	.word	0x00004180
        /*0bdc*/ 	.word	0x000000ff
        /*0be0*/ 	.word	0x00000000
        /*0be4*/ 	.short	0x010a
        /*0be6*/ 	.byte	0x05
	.zero		1


	//   ....[176]....
        /*0be8*/ 	.word	0x00004210
        /*0bec*/ 	.word	0x000000ff
        /*0bf0*/ 	.word	0x00000000
        /*0bf4*/ 	.short	0x010a
        /*0bf6*/ 	.byte	0x05
	.zero		1


	//   ....[177]....
        /*0bf8*/ 	.word	0x000042a0
        /*0bfc*/ 	.word	0x000000ff
        /*0c00*/ 	.word	0x00000000
        /*0c04*/ 	.short	0x010a
        /*0c06*/ 	.byte	0x05
	.zero		1


	//   ....[178]....
        /*0c08*/ 	.word	0x00004330
        /*0c0c*/ 	.word	0x000000ff
        /*0c10*/ 	.word	0x00000000
        /*0c14*/ 	.short	0x010a
        /*0c16*/ 	.byte	0x05
	.zero		1


	//   ....[179]....
        /*0c18*/ 	.word	0x000043c0
        /*0c1c*/ 	.word	0x000000ff
        /*0c20*/ 	.word	0x00000000
        /*0c24*/ 	.short	0x010a
        /*0c26*/ 	.byte	0x05
	.zero		1


	//   ....[180]....
        /*0c28*/ 	.word	0x00004450
        /*0c2c*/ 	.word	0x000000ff
        /*0c30*/ 	.word	0x00000000
        /*0c34*/ 	.short	0x010a
        /*0c36*/ 	.byte	0x05
	.zero		1


	//   ....[181]....
        /*0c38*/ 	.word	0x000044e0
        /*0c3c*/ 	.word	0x000000ff
        /*0c40*/ 	.word	0x00000000
        /*0c44*/ 	.short	0x010a
        /*0c46*/ 	.byte	0x05
	.zero		1


	//   ....[182]....
        /*0c48*/ 	.word	0x00004570
        /*0c4c*/ 	.word	0x000000ff
        /*0c50*/ 	.word	0x00000000
        /*0c54*/ 	.short	0x010a
        /*0c56*/ 	.byte	0x05
	.zero		1


	//   ....[183]....
        /*0c58*/ 	.word	0x00004600
        /*0c5c*/ 	.word	0x000000ff
        /*0c60*/ 	.word	0x00000000
        /*0c64*/ 	.short	0x010a
        /*0c66*/ 	.byte	0x05
	.zero		1


	//   ....[184]....
        /*0c68*/ 	.word	0x00004690
        /*0c6c*/ 	.word	0x000000ff
        /*0c70*/ 	.word	0x00000000
        /*0c74*/ 	.short	0x010a
        /*0c76*/ 	.byte	0x05
	.zero		1


	//   ....[185]....
        /*0c78*/ 	.word	0x00004720
        /*0c7c*/ 	.word	0x000000ff
        /*0c80*/ 	.word	0x00000000
        /*0c84*/ 	.short	0x010a
        /*0c86*/ 	.byte	0x05
	.zero		1


	//   ....[186]....
        /*0c88*/ 	.word	0x000047b0
        /*0c8c*/ 	.word	0x000000ff
        /*0c90*/ 	.word	0x00000000
        /*0c94*/ 	.short	0x010a
        /*0c96*/ 	.byte	0x05
	.zero		1


	//   ....[187]....
        /*0c98*/ 	.word	0x00004840
        /*0c9c*/ 	.word	0x000000ff
        /*0ca0*/ 	.word	0x00000000
        /*0ca4*/ 	.short	0x010a
        /*0ca6*/ 	.byte	0x05
	.zero		1


	//   ....[188]....
        /*0ca8*/ 	.word	0x000048d0
        /*0cac*/ 	.word	0x000000ff
        /*0cb0*/ 	.word	0x00000000
        /*0cb4*/ 	.short	0x010a
        /*0cb6*/ 	.byte	0x05
	.zero		1


	//   ....[189]....
        /*0cb8*/ 	.word	0x00004960
        /*0cbc*/ 	.word	0x000000ff
        /*0cc0*/ 	.word	0x00000000
        /*0cc4*/ 	.short	0x010a
        /*0cc6*/ 	.byte	0x05
	.zero		1


	//   ....[190]....
        /*0cc8*/ 	.word	0x000049f0
        /*0ccc*/ 	.word	0x000000ff
        /*0cd0*/ 	.word	0x00000000
        /*0cd4*/ 	.short	0x010a
        /*0cd6*/ 	.byte	0x05
	.zero		1


	//   ....[191]....
        /*0cd8*/ 	.word	0x00004a80
        /*0cdc*/ 	.word	0x000000ff
        /*0ce0*/ 	.word	0x00000000
        /*0ce4*/ 	.short	0x010a
        /*0ce6*/ 	.byte	0x05
	.zero		1


	//   ....[192]....
        /*0ce8*/ 	.word	0x00004b20
        /*0cec*/ 	.word	0x00000000
        /*0cf0*/ 	.word	0x00000000
        /*0cf4*/ 	.short	0x010a
        /*0cf6*/ 	.byte	0xff
	.zero		1


	//   ....[193]....
        /*0cf8*/ 	.word	0x00004c40
        /*0cfc*/ 	.word	0x00000002
        /*0d00*/ 	.word	0x000003e0
        /*0d04*/ 	.short	0x010a
        /*0d06*/ 	.byte	0xff
	.zero		1


	//   ....[194]....
        /*0d08*/ 	.word	0x00004cb0
        /*0d0c*/ 	.word	0x00000002
        /*0d10*/ 	.word	0x00000000
        /*0d14*/ 	.short	0x0101
        /*0d16*/ 	.byte	0xff
	.zero		1


	//   ....[195]....
        /*0d18*/ 	.word	0x00004cd0
        /*0d1c*/ 	.word	0x000000ff
        /*0d20*/ 	.word	0x00000390
        /*0d24*/ 	.short	0x010a
        /*0d26*/ 	.byte	0x04
	.zero		1


	//   ....[196]....
        /*0d28*/ 	.word	0x00004df0
        /*0d2c*/ 	.word	0x00000002
        /*0d30*/ 	.word	0x00000380
        /*0d34*/ 	.short	0x010a
        /*0d36*/ 	.byte	0xff
	.zero		1


	//   ....[197]....
        /*0d38*/ 	.word	0x00004ef0
        /*0d3c*/ 	.word	0x00000002
        /*0d40*/ 	.word	0x00000000
        /*0d44*/ 	.short	0x0101
        /*0d46*/ 	.byte	0xff
	.zero		1


	//   ....[198]....
        /*0d48*/ 	.word	0x00004f80
        /*0d4c*/ 	.word	0x000000ff
        /*0d50*/ 	.word	0x00000390
        /*0d54*/ 	.short	0x0106
        /*0d56*/ 	.byte	0x04
	.zero		1


	//   ....[199]....
        /*0d58*/ 	.word	0x00004fa0
        /*0d5c*/ 	.word	0x000000ff
        /*0d60*/ 	.word	0x00000390
        /*0d64*/ 	.short	0x010a
        /*0d66*/ 	.byte	0x04
	.zero		1


	//   ....[200]....
        /*0d68*/ 	.word	0x00005030
        /*0d6c*/ 	.word	0x000000ff
        /*0d70*/ 	.word	0x00000390
        /*0d74*/ 	.short	0x0106
        /*0d76*/ 	.byte	0x07
	.zero		1


	//   ....[201]....
        /*0d78*/ 	.word	0x00005070
        /*0d7c*/ 	.word	0x00000000
        /*0d80*/ 	.word	0x00000390
        /*0d84*/ 	.short	0x010a
        /*0d86*/ 	.byte	0xff
	.zero		1


	//   ....[202]....
        /*0d88*/ 	.word	0x00005560
        /*0d8c*/ 	.word	0x00000000
        /*0d90*/ 	.word	0x00000380
        /*0d94*/ 	.short	0x010a
        /*0d96*/ 	.byte	0xff
	.zero		1


	//   ....[203]....
        /*0d98*/ 	.word	0x00005660
        /*0d9c*/ 	.word	0x00000003
        /*0da0*/ 	.word	0x00000000
        /*0da4*/ 	.short	0x0101
        /*0da6*/ 	.byte	0xff
	.zero		1


	//   ....[204]....
        /*0da8*/ 	.word	0x00005670
        /*0dac*/ 	.word	0x000000ff
        /*0db0*/ 	.word	0x00000000
        /*0db4*/ 	.short	0x010a
        /*0db6*/ 	.byte	0x04
	.zero		1


	//   ....[205]....
        /*0db8*/ 	.word	0x00005690
        /*0dbc*/ 	.word	0x000000ff
        /*0dc0*/ 	.word	0x000003c0
        /*0dc4*/ 	.short	0x010a
        /*0dc6*/ 	.byte	0x13
	.zero		1


	//   ....[206]....
        /*0dc8*/ 	.word	0x000057d0
        /*0dcc*/ 	.word	0x000000ff
        /*0dd0*/ 	.word	0x00000000
        /*0dd4*/ 	.short	0x010a
        /*0dd6*/ 	.byte	0x06
	.zero		1


	//   ....[207]....
        /*0dd8*/ 	.word	0x000058d0
        /*0ddc*/ 	.word	0x000000ff
        /*0de0*/ 	.word	0x00000000
        /*0de4*/ 	.short	0x010a
        /*0de6*/ 	.byte	0x04
	.zero		1


	//   ....[208]....
        /*0de8*/ 	.word	0x00005ab0
        /*0dec*/ 	.word	0x000000ff
        /*0df0*/ 	.word	0x00000000
        /*0df4*/ 	.short	0x010a
        /*0df6*/ 	.byte	0x04
	.zero		1


	//   ....[209]....
        /*0df8*/ 	.word	0x00005b40
        /*0dfc*/ 	.word	0x000000ff
        /*0e00*/ 	.word	0x00000000
        /*0e04*/ 	.short	0x010a
        /*0e06*/ 	.byte	0x05
	.zero		1


	//   ....[210]....
        /*0e08*/ 	.word	0x00005bd0
        /*0e0c*/ 	.word	0x000000ff
        /*0e10*/ 	.word	0x00000000
        /*0e14*/ 	.short	0x010a
        /*0e16*/ 	.byte	0x05
	.zero		1


	//   ....[211]....
        /*0e18*/ 	.word	0x00005c60
        /*0e1c*/ 	.word	0x000000ff
        /*0e20*/ 	.word	0x00000000
        /*0e24*/ 	.short	0x010a
        /*0e26*/ 	.byte	0x04
	.zero		1


	//   ....[212]....
        /*0e28*/ 	.word	0x00006150
        /*0e2c*/ 	.word	0x00000008
        /*0e30*/ 	.word	0x00000380
        /*0e34*/ 	.short	0x010a
        /*0e36*/ 	.byte	0xff
	.zero		1


	//   ....[213]....
        /*0e38*/ 	.word	0x000062c0
        /*0e3c*/ 	.word	0x00000000
        /*0e40*/ 	.word	0x00000000
        /*0e44*/ 	.short	0x0101
        /*0e46*/ 	.byte	0xff
	.zero		1


	//   ....[214]....
        /*0e48*/ 	.word	0x00006780
        /*0e4c*/ 	.word	0x000000ff
        /*0e50*/ 	.word	0x00000378
        /*0e54*/ 	.short	0x010a
        /*0e56*/ 	.byte	0x11
	.zero		1


	//   ....[215]....
        /*0e58*/ 	.word	0x00006910
        /*0e5c*/ 	.word	0x000000ff
        /*0e60*/ 	.word	0x00000368
        /*0e64*/ 	.short	0x010a
        /*0e66*/ 	.byte	0x11
	.zero		1


	//   ....[216]....
        /*0e68*/ 	.word	0x00006b20
        /*0e6c*/ 	.word	0x000000ff
        /*0e70*/ 	.word	0x00000360
        /*0e74*/ 	.short	0x010b
        /*0e76*/ 	.byte	0x11
	.zero		1


	//   ....[217]....
        /*0e78*/ 	.word	0x00006b30
        /*0e7c*/ 	.word	0x000000ff
        /*0e80*/ 	.word	0x00000000
        /*0e84*/ 	.short	0x0101
        /*0e86*/ 	.byte	0x30
	.zero		1


	//   ....[218]....
        /*0e88*/ 	.word	0x00006b70
        /*0e8c*/ 	.word	0x00000000
        /*0e90*/ 	.word	0x00000368
        /*0e94*/ 	.short	0x010a
        /*0e96*/ 	.byte	0xff
	.zero		1


	//   ....[219]....
        /*0e98*/ 	.word	0x00006eb0
        /*0e9c*/ 	.word	0x00000003
        /*0ea0*/ 	.word	0x00000380
        /*0ea4*/ 	.short	0x010a
        /*0ea6*/ 	.byte	0xff
	.zero		1


	//   ....[220]....
        /*0ea8*/ 	.word	0x00007030
        /*0eac*/ 	.word	0x00000000
        /*0eb0*/ 	.word	0x00000000
        /*0eb4*/ 	.short	0x0101
        /*0eb6*/ 	.byte	0xff
	.zero		1


	//   ....[221]....
        /*0eb8*/ 	.word	0x00007a90
        /*0ebc*/ 	.word	0x000000ff
        /*0ec0*/ 	.word	0x00000360
        /*0ec4*/ 	.short	0x010a
        /*0ec6*/ 	.byte	0x2c
	.zero		1


	//   ....[222]....
        /*0ec8*/ 	.word	0x00007aa0
        /*0ecc*/ 	.word	0x00000016
        /*0ed0*/ 	.word	0x000003a0
        /*0ed4*/ 	.short	0x010a
        /*0ed6*/ 	.byte	0xff
	.zero		1


	//   ....[223]....
        /*0ed8*/ 	.word	0x00007c50
        /*0edc*/ 	.word	0x000000ff
        /*0ee0*/ 	.word	0x00000360
        /*0ee4*/ 	.short	0x010a
        /*0ee6*/ 	.byte	0x2c
	.zero		1


	//   ....[224]....
        /*0ee8*/ 	.word	0x00007d30
        /*0eec*/ 	.word	0x000000ff
        /*0ef0*/ 	.word	0x00000000
        /*0ef4*/ 	.short	0x0101
        /*0ef6*/ 	.byte	0x04
	.zero		1


	//   ....[225]....
        /*0ef8*/ 	.word	0x00007d90
        /*0efc*/ 	.word	0x00000016
        /*0f00*/ 	.word	0x000003a0
        /*0f04*/ 	.short	0x010a
        /*0f06*/ 	.byte	0xff
	.zero		1


	//   ....[226]....
        /*0f08*/ 	.word	0x00008100
        /*0f0c*/ 	.word	0x000000ff
        /*0f10*/ 	.word	0x00000000
        /*0f14*/ 	.short	0x0101
        /*0f16*/ 	.byte	0x04
	.zero		1


	//   ....[227]....
        /*0f18*/ 	.word	0x000089e0
        /*0f1c*/ 	.word	0x00000000
        /*0f20*/ 	.word	0x000003f0
        /*0f24*/ 	.short	0x010a
        /*0f26*/ 	.byte	0xff
	.zero		1


	//   ....[228]....
        /*0f28*/ 	.word	0x00008a40
        /*0f2c*/ 	.word	0x00000000
        /*0f30*/ 	.word	0x000001b0
        /*0f34*/ 	.short	0x010a
        /*0f36*/ 	.byte	0xff
	.zero		1


	//   ....[229]....
        /*0f38*/ 	.word	0x00008aa0
        /*0f3c*/ 	.word	0x00000000
        /*0f40*/ 	.word	0x000001b0
        /*0f44*/ 	.short	0x010a
        /*0f46*/ 	.byte	0xff
	.zero		1


	//   ....[230]....
        /*0f48*/ 	.word	0x00008af0
        /*0f4c*/ 	.word	0x00000003
        /*0f50*/ 	.word	0x00000380
        /*0f54*/ 	.short	0x010a
        /*0f56*/ 	.byte	0xff
	.zero		1


	//   ....[231]....
        /*0f58*/ 	.word	0x00008b50
        /*0f5c*/ 	.word	0x00000000
        /*0f60*/ 	.word	0x00000000
        /*0f64*/ 	.short	0x010a
        /*0f66*/ 	.byte	0xff
	.zero		1


	//   ....[232]....
        /*0f68*/ 	.word	0x00008bb0
        /*0f6c*/ 	.word	0x00000000
        /*0f70*/ 	.word	0x00000000
        /*0f74*/ 	.short	0x010a
        /*0f76*/ 	.byte	0xff
	.zero		1


	//   ....[233]....
        /*0f78*/ 	.word	0x00008c10
        /*0f7c*/ 	.word	0x00000000
        /*0f80*/ 	.word	0x00000000
        /*0f84*/ 	.short	0x010a
        /*0f86*/ 	.byte	0xff
	.zero		1


	//   ....[234]....
        /*0f88*/ 	.word	0x00008c70
        /*0f8c*/ 	.word	0x00000000
        /*0f90*/ 	.word	0x00000000
        /*0f94*/ 	.short	0x010a
        /*0f96*/ 	.byte	0xff
	.zero		1


	//   ....[235]....
        /*0f98*/ 	.word	0x00008cd0
        /*0f9c*/ 	.word	0x00000000
        /*0fa0*/ 	.word	0x00000000
        /*0fa4*/ 	.short	0x010a
        /*0fa6*/ 	.byte	0xff
	.zero		1


	//   ....[236]....
        /*0fa8*/ 	.word	0x00008d30
        /*0fac*/ 	.word	0x00000000
        /*0fb0*/ 	.word	0x00000000
        /*0fb4*/ 	.short	0x010a
        /*0fb6*/ 	.byte	0xff
	.zero		1


	//   ....[237]....
        /*0fb8*/ 	.word	0x00008d90
        /*0fbc*/ 	.word	0x00000000
        /*0fc0*/ 	.word	0x00000000
        /*0fc4*/ 	.short	0x010a
        /*0fc6*/ 	.byte	0xff
	.zero		1


	//   ....[238]....
        /*0fc8*/ 	.word	0x00008df0
        /*0fcc*/ 	.word	0x00000000
        /*0fd0*/ 	.word	0x00000000
        /*0fd4*/ 	.short	0x010a
        /*0fd6*/ 	.byte	0xff
	.zero		1


	//   ....[239]....
        /*0fd8*/ 	.word	0x00008e50
        /*0fdc*/ 	.word	0x00000000
        /*0fe0*/ 	.word	0x00000000
        /*0fe4*/ 	.short	0x010a
        /*0fe6*/ 	.byte	0xff
	.zero		1


	//   ....[240]....
        /*0fe8*/ 	.word	0x00008eb0
        /*0fec*/ 	.word	0x00000000
        /*0ff0*/ 	.word	0x00000000
        /*0ff4*/ 	.short	0x010a
        /*0ff6*/ 	.byte	0xff
	.zero		1


	//   ....[241]....
        /*0ff8*/ 	.word	0x00008f10
        /*0ffc*/ 	.word	0x00000000
        /*1000*/ 	.word	0x00000000
        /*1004*/ 	.short	0x010a
        /*1006*/ 	.byte	0xff
	.zero		1


	//   ....[242]....
        /*1008*/ 	.word	0x00008f70
        /*100c*/ 	.word	0x00000000
        /*1010*/ 	.word	0x00000000
        /*1014*/ 	.short	0x010a
        /*1016*/ 	.byte	0xff
	.zero		1


	//   ....[243]....
        /*1018*/ 	.word	0x00008fd0
        /*101c*/ 	.word	0x00000000
        /*1020*/ 	.word	0x00000000
        /*1024*/ 	.short	0x010a
        /*1026*/ 	.byte	0xff
	.zero		1


	//   ....[244]....
        /*1028*/ 	.word	0x00009030
        /*102c*/ 	.word	0x00000000
        /*1030*/ 	.word	0x00000000
        /*1034*/ 	.short	0x010a
        /*1036*/ 	.byte	0xff
	.zero		1


	//   ....[245]....
        /*1038*/ 	.word	0x00009090
        /*103c*/ 	.word	0x00000000
        /*1040*/ 	.word	0x00000000
        /*1044*/ 	.short	0x010a
        /*1046*/ 	.byte	0xff
	.zero		1


	//   ....[246]....
        /*1048*/ 	.word	0x000090f0
        /*104c*/ 	.word	0x00000000
        /*1050*/ 	.word	0x00000000
        /*1054*/ 	.short	0x010a
        /*1056*/ 	.byte	0xff
	.zero		1


	//   ....[247]....
        /*1058*/ 	.word	0x00009150
        /*105c*/ 	.word	0x00000000
        /*1060*/ 	.word	0x00000000
        /*1064*/ 	.short	0x010a
        /*1066*/ 	.byte	0xff
	.zero		1


	//   ....[248]....
        /*1068*/ 	.word	0x000091b0
        /*106c*/ 	.word	0x00000000
        /*1070*/ 	.word	0x00000000
        /*1074*/ 	.short	0x010a
        /*1076*/ 	.byte	0xff
	.zero		1


	//   ....[249]....
        /*1078*/ 	.word	0x00009210
        /*107c*/ 	.word	0x00000000
        /*1080*/ 	.word	0x00000000
        /*1084*/ 	.short	0x010a
        /*1086*/ 	.byte	0xff
	.zero		1


	//   ....[250]....
        /*1088*/ 	.word	0x00009270
        /*108c*/ 	.word	0x00000000
        /*1090*/ 	.word	0x00000000
        /*1094*/ 	.short	0x010a
        /*1096*/ 	.byte	0xff
	.zero		1


	//   ....[251]....
        /*1098*/ 	.word	0x000092d0
        /*109c*/ 	.word	0x00000000
        /*10a0*/ 	.word	0x00000000
        /*10a4*/ 	.short	0x010a
        /*10a6*/ 	.byte	0xff
	.zero		1


	//   ....[252]....
        /*10a8*/ 	.word	0x00009330
        /*10ac*/ 	.word	0x00000000
        /*10b0*/ 	.word	0x00000000
        /*10b4*/ 	.short	0x010a
        /*10b6*/ 	.byte	0xff
	.zero		1


	//   ....[253]....
        /*10b8*/ 	.word	0x00009390
        /*10bc*/ 	.word	0x00000000
        /*10c0*/ 	.word	0x00000000
        /*10c4*/ 	.short	0x010a
        /*10c6*/ 	.byte	0xff
	.zero		1


	//   ....[254]....
        /*10c8*/ 	.word	0x000093f0
        /*10cc*/ 	.word	0x00000000
        /*10d0*/ 	.word	0x00000000
        /*10d4*/ 	.short	0x010a
        /*10d6*/ 	.byte	0xff
	.zero		1


	//   ....[255]....
        /*10d8*/ 	.word	0x00009450
        /*10dc*/ 	.word	0x00000000
        /*10e0*/ 	.word	0x00000000
        /*10e4*/ 	.short	0x010a
        /*10e6*/ 	.byte	0xff
	.zero		1


	//   ....[0]....
        /*10e8*/ 	.word	0x000094b0
        /*10ec*/ 	.word	0x00000000
        /*10f0*/ 	.word	0x00000000
        /*10f4*/ 	.short	0x010a
        /*10f6*/ 	.byte	0xff
	.zero		1


	//   ....[1]....
        /*10f8*/ 	.word	0x00009510
        /*10fc*/ 	.word	0x00000000
        /*1100*/ 	.word	0x00000000
        /*1104*/ 	.short	0x010a
        /*1106*/ 	.byte	0xff
	.zero		1


	//   ....[2]....
        /*1108*/ 	.word	0x00009570
        /*110c*/ 	.word	0x00000000
        /*1110*/ 	.word	0x00000000
        /*1114*/ 	.short	0x010a
        /*1116*/ 	.byte	0xff
	.zero		1


	//   ....[3]....
        /*1118*/ 	.word	0x000095d0
        /*111c*/ 	.word	0x00000000
        /*1120*/ 	.word	0x00000000
        /*1124*/ 	.short	0x010a
        /*1126*/ 	.byte	0xff
	.zero		1


	//   ....[4]....
        /*1128*/ 	.word	0x00009630
        /*112c*/ 	.word	0x00000000
        /*1130*/ 	.word	0x00000000
        /*1134*/ 	.short	0x010a
        /*1136*/ 	.byte	0xff
	.zero		1


	//   ....[5]....
        /*1138*/ 	.word	0x00009690
        /*113c*/ 	.word	0x00000000
        /*1140*/ 	.word	0x00000000
        /*1144*/ 	.short	0x010a
        /*1146*/ 	.byte	0xff
	.zero		1


	//   ....[6]....
        /*1148*/ 	.word	0x000096f0
        /*114c*/ 	.word	0x00000000
        /*1150*/ 	.word	0x00000000
        /*1154*/ 	.short	0x010a
        /*1156*/ 	.byte	0xff
	.zero		1


	//   ....[7]....
        /*1158*/ 	.word	0x00009750
        /*115c*/ 	.word	0x00000000
        /*1160*/ 	.word	0x00000000
        /*1164*/ 	.short	0x010a
        /*1166*/ 	.byte	0xff
	.zero		1


	//   ....[8]....
        /*1168*/ 	.word	0x000097b0
        /*116c*/ 	.word	0x00000000
        /*1170*/ 	.word	0x00000000
        /*1174*/ 	.short	0x010a
        /*1176*/ 	.byte	0xff
	.zero		1


	//   ....[9]....
        /*1178*/ 	.word	0x00009810
        /*117c*/ 	.word	0x00000000
        /*1180*/ 	.word	0x00000000
        /*1184*/ 	.short	0x010a
        /*1186*/ 	.byte	0xff
	.zero		1


	//   ....[10]....
        /*1188*/ 	.word	0x00009870
        /*118c*/ 	.word	0x00000000
        /*1190*/ 	.word	0x00000000
        /*1194*/ 	.short	0x010a
        /*1196*/ 	.byte	0xff
	.zero		1


	//   ....[11]....
        /*1198*/ 	.word	0x000098d0
        /*119c*/ 	.word	0x00000000
        /*11a0*/ 	.word	0x00000000
        /*11a4*/ 	.short	0x010a
        /*11a6*/ 	.byte	0xff
	.zero		1


	//   ....[12]....
        /*11a8*/ 	.word	0x00009930
        /*11ac*/ 	.word	0x00000000
        /*11b0*/ 	.word	0x00000000
        /*11b4*/ 	.short	0x010a
        /*11b6*/ 	.byte	0xff
	.zero		1


	//   ....[13]....
        /*11b8*/ 	.word	0x00009990
        /*11bc*/ 	.word	0x00000000
        /*11c0*/ 	.word	0x00000000
        /*11c4*/ 	.short	0x010a
        /*11c6*/ 	.byte	0xff
	.zero		1


	//   ....[14]....
        /*11c8*/ 	.word	0x000099f0
        /*11cc*/ 	.word	0x00000000
        /*11d0*/ 	.word	0x00000000
        /*11d4*/ 	.short	0x010a
        /*11d6*/ 	.byte	0xff
	.zero		1


	//   ....[15]....
        /*11d8*/ 	.word	0x00009a50
        /*11dc*/ 	.word	0x00000000
        /*11e0*/ 	.word	0x00000000
        /*11e4*/ 	.short	0x010a
        /*11e6*/ 	.byte	0xff
	.zero		1


	//   ....[16]....
        /*11e8*/ 	.word	0x00009ab0
        /*11ec*/ 	.word	0x00000000
        /*11f0*/ 	.word	0x00000000
        /*11f4*/ 	.short	0x010a
        /*11f6*/ 	.byte	0xff
	.zero		1


	//   ....[17]....
        /*11f8*/ 	.word	0x00009b10
        /*11fc*/ 	.word	0x00000000
        /*1200*/ 	.word	0x00000000
        /*1204*/ 	.short	0x010a
        /*1206*/ 	.byte	0xff
	.zero		1


	//   ....[18]....
        /*1208*/ 	.word	0x00009b70
        /*120c*/ 	.word	0x00000000
        /*1210*/ 	.word	0x00000000
        /*1214*/ 	.short	0x010a
        /*1216*/ 	.byte	0xff
	.zero		1


	//   ....[19]....
        /*1218*/ 	.word	0x00009bd0
        /*121c*/ 	.word	0x00000000
        /*1220*/ 	.word	0x00000000
        /*1224*/ 	.short	0x010a
        /*1226*/ 	.byte	0xff
	.zero		1


	//   ....[20]....
        /*1228*/ 	.word	0x00009c30
        /*122c*/ 	.word	0x00000000
        /*1230*/ 	.word	0x00000000
        /*1234*/ 	.short	0x010a
        /*1236*/ 	.byte	0xff
	.zero		1


	//   ....[21]....
        /*1238*/ 	.word	0x00009c90
        /*123c*/ 	.word	0x00000000
        /*1240*/ 	.word	0x00000000
        /*1244*/ 	.short	0x010a
        /*1246*/ 	.byte	0xff
	.zero		1


	//   ....[22]....
        /*1248*/ 	.word	0x00009cf0
        /*124c*/ 	.word	0x00000000
        /*1250*/ 	.word	0x00000000
        /*1254*/ 	.short	0x010a
        /*1256*/ 	.byte	0xff
	.zero		1


	//   ....[23]....
        /*1258*/ 	.word	0x00009d50
        /*125c*/ 	.word	0x00000000
        /*1260*/ 	.word	0x00000000
        /*1264*/ 	.short	0x010a
        /*1266*/ 	.byte	0xff
	.zero		1


	//   ....[24]....
        /*1268*/ 	.word	0x00009db0
        /*126c*/ 	.word	0x00000000
        /*1270*/ 	.word	0x00000000
        /*1274*/ 	.short	0x010a
        /*1276*/ 	.byte	0xff
	.zero		1


	//   ....[25]....
        /*1278*/ 	.word	0x00009e10
        /*127c*/ 	.word	0x00000000
        /*1280*/ 	.word	0x00000000
        /*1284*/ 	.short	0x010a
        /*1286*/ 	.byte	0xff
	.zero		1


	//   ....[26]....
        /*1288*/ 	.word	0x00009e70
        /*128c*/ 	.word	0x00000000
        /*1290*/ 	.word	0x00000000
        /*1294*/ 	.short	0x010a
        /*1296*/ 	.byte	0xff
	.zero		1


	//   ....[27]....
        /*1298*/ 	.word	0x00009ed0
        /*129c*/ 	.word	0x00000000
        /*12a0*/ 	.word	0x00000000
        /*12a4*/ 	.short	0x010a
        /*12a6*/ 	.byte	0xff
	.zero		1


	//   ....[28]....
        /*12a8*/ 	.word	0x00009f20
        /*12ac*/ 	.word	0x00000002
        /*12b0*/ 	.word	0x000003e0
        /*12b4*/ 	.short	0x010a
        /*12b6*/ 	.byte	0xff
	.zero		1


	//   ....[29]....
        /*12b8*/ 	.word	0x00009f80
        /*12bc*/ 	.word	0x00000002
        /*12c0*/ 	.word	0x00000390
        /*12c4*/ 	.short	0x010a
        /*12c6*/ 	.byte	0xff
	.zero		1


	//   ....[30]....
        /*12c8*/ 	.word	0x00009fd0
        /*12cc*/ 	.word	0x00000002
        /*12d0*/ 	.word	0x00000380
        /*12d4*/ 	.short	0x010a
        /*12d6*/ 	.byte	0xff
	.zero		1


	//   ....[31]....
        /*12d8*/ 	.word	0x0000a030
        /*12dc*/ 	.word	0x00000000
        /*12e0*/ 	.word	0x00000390
        /*12e4*/ 	.short	0x010a
        /*12e6*/ 	.byte	0xff
	.zero		1


	//   ....[32]....
        /*12e8*/ 	.word	0x0000a080
        /*12ec*/ 	.word	0x00000000
        /*12f0*/ 	.word	0x00000380
        /*12f4*/ 	.short	0x010a
        /*12f6*/ 	.byte	0xff
	.zero		1


	//   ....[33]....
        /*12f8*/ 	.word	0x0000a0e0
        /*12fc*/ 	.word	0x00000002
        /*1300*/ 	.word	0x000003c0
        /*1304*/ 	.short	0x010a
        /*1306*/ 	.byte	0xff
	.zero		1


	//   ....[34]....
        /*1308*/ 	.word	0x0000a140
        /*130c*/ 	.word	0x00000000
        /*1310*/ 	.word	0x00000000
        /*1314*/ 	.short	0x010a
        /*1316*/ 	.byte	0xff
	.zero		1


	//   ....[35]....
        /*1318*/ 	.word	0x0000a1a0
        /*131c*/ 	.word	0x00000000
        /*1320*/ 	.word	0x00000000
        /*1324*/ 	.short	0x010a
        /*1326*/ 	.byte	0xff
	.zero		1


	//   ....[36]....
        /*1328*/ 	.word	0x0000a200
        /*132c*/ 	.word	0x00000000
        /*1330*/ 	.word	0x00000000
        /*1334*/ 	.short	0x010a
        /*1336*/ 	.byte	0xff
	.zero		1


	//   ....[37]....
        /*1338*/ 	.word	0x0000a260
        /*133c*/ 	.word	0x00000000
        /*1340*/ 	.word	0x00000000
        /*1344*/ 	.short	0x010a
        /*1346*/ 	.byte	0xff
	.zero		1


	//   ....[38]....
        /*1348*/ 	.word	0x0000a2c0
        /*134c*/ 	.word	0x00000000
        /*1350*/ 	.word	0x00000000
        /*1354*/ 	.short	0x010a
        /*1356*/ 	.byte	0xff
	.zero		1


	//   ....[39]....
        /*1358*/ 	.word	0x0000a310
        /*135c*/ 	.word	0x00000008
        /*1360*/ 	.word	0x00000380
        /*1364*/ 	.short	0x010a
        /*1366*/ 	.byte	0xff
	.zero		1


	//   ....[40]....
        /*1368*/ 	.word	0x0000a370
        /*136c*/ 	.word	0x00000000
        /*1370*/ 	.word	0x00000378
        /*1374*/ 	.short	0x010a
        /*1376*/ 	.byte	0xff
	.zero		1


	//   ....[41]....
        /*1378*/ 	.word	0x0000a3d0
        /*137c*/ 	.word	0x00000000
        /*1380*/ 	.word	0x00000368
        /*1384*/ 	.short	0x010a
        /*1386*/ 	.byte	0xff
	.zero		1


	//   ....[42]....
        /*1388*/ 	.word	0x0000a420
        /*138c*/ 	.word	0x00000003
        /*1390*/ 	.word	0x00000380
        /*1394*/ 	.short	0x010a
        /*1396*/ 	.byte	0xff
	.zero		1


	//   ....[43]....
        /*1398*/ 	.word	0x0000a480
        /*139c*/ 	.word	0x00000000
        /*13a0*/ 	.word	0x00000360
        /*13a4*/ 	.short	0x010a
        /*13a6*/ 	.byte	0xff
	.zero		1


	//   ....[44]....
        /*13a8*/ 	.word	0x0000a4d0
        /*13ac*/ 	.word	0x00000016
        /*13b0*/ 	.word	0x000003a0
        /*13b4*/ 	.short	0x010a
        /*13b6*/ 	.byte	0xff
	.zero		1


	//----- nvinfo : EIATTR_NUM_MBARRIERS
	.align		4
.L_47:
        /*13b8*/ 	.byte	0x03, 0x38
        /*13ba*/ 	.short	0x0080


	//----- nvinfo : EIATTR_EXIT_INSTR_OFFSETS
	.align		4
        /*13bc*/ 	.byte	0x04, 0x1c
        /*13be*/ 	.short	(.L_49 - .L_48)


	//   ....[0]....
.L_48:
        /*13c0*/ 	.word	0x00004b50


	//   ....[1]....
        /*13c4*/ 	.word	0x00005040


	//   ....[2]....
        /*13c8*/ 	.word	0x000050a0


	//   ....[3]....
        /*13cc*/ 	.word	0x00005ec0


	//   ....[4]....
        /*13d0*/ 	.word	0x00006ba0


	//   ....[5]....
        /*13d4*/ 	.word	0x00006be0


	//   ....[6]....
        /*13d8*/ 	.word	0x000089d0


	//----- nvinfo : EIATTR_MAX_THREADS
	.align		4
.L_49:
        /*13dc*/ 	.byte	0x04, 0x05
        /*13de*/ 	.short	(.L_51 - .L_50)
.L_50:
        /*13e0*/ 	.word	0x00000100
        /*13e4*/ 	.word	0x00000001
        /*13e8*/ 	.word	0x00000001


	//----- nvinfo : EIATTR_CRS_STACK_SIZE
	.align		4
.L_51:
        /*13ec*/ 	.byte	0x04, 0x1e
        /*13ee*/ 	.short	(.L_53 - .L_52)
.L_52:
        /*13f0*/ 	.word	0x00000000


	//----- nvinfo : EIATTR_CBANK_PARAM_SIZE
	.align		4
.L_53:
        /*13f4*/ 	.byte	0x03, 0x19
        /*13f6*/ 	.short	0x0800


	//----- nvinfo : EIATTR_PARAM_CBANK
	.align		4
        /*13f8*/ 	.byte	0x04, 0x0a
        /*13fa*/ 	.short	(.L_55 - .L_54)
	.align		4
.L_54:
        /*13fc*/ 	.word	index@(.nv.constant0._ZN7cutlass13device_kernelINS_4gemm6kernel13GemmUniversalIN4cute5tupleIJiiiiEEENS1_10collective13CollectiveMmaINS1_35MainloopSm100TmaUmmaWarpSpecializedILi54ELi2ELi4ENS5_IJNS4_1CILi4EEENSA_ILi1EEESC_EEEEENS5_IJNSA_ILi64EEESF_NSA_ILi32EEEEEENS_12float_e5m2_tENS5_IJlSC_lEEESI_SJ_NS4_8TiledMMAINS4_8MMA_AtomIJNS4_10MMA_TraitsINS4_19SM100_MMA_F8F6F4_SSEJSI_SI_fSF_SF_NS4_17integral_constantINS4_4UMMA5MajorELSQ_0EEESR_NSO_INSP_7ScaleInELSS_0EEEST_EEEEEENS4_6LayoutINS5_IJSC_SC_SC_EEENS5_IJNSA_ILi0EEESY_SY_EEEEENS5_IJNS4_10UnderscoreES11_S11_EEEEENS4_13SM90_TMA_LOADENS4_14ComposedLayoutINS4_7SwizzleILi1ELi4ELi3EEENS4_18smem_ptr_flag_bitsILi8EEENSW_INS5_IJNSA_ILi8EEESG_EEENS5_IJSG_SC_EEEEEEEvNS4_8identityENS4_23SM90_TMA_LOAD_MULTICASTES1E_vS1F_EENS_8epilogue10collective18CollectiveEpilogueINS1I_23Sm100TmaWarpSpecializedILi1ELi1ELi32ELb0ELb0EEEJSH_NS5_IJNSW_ISF_SC_EES1N_EEESI_SJ_SI_SJ_NS1I_6fusion15FusionCallbacksIS1M_NS1P_17LinearCombinationISI_fSI_fLNS_15FloatRoundStyleE2EEESH_S1O_JEEENS4_5SM1004TMEM4LOAD26SM100_TMEM_LOAD_16dp32b32xES14_NS15_INS16_ILi2ELi4ELi3EEES19_NSW_INS5_IJS1A_SF_EEENS5_IJSF_SC_EEEEEEENS4_39AutoVectorizingCopyWithAssumedAlignmentILi128EEENS4_14SM90_TMA_STOREES23_S25_S25_EEEvvEEEEvNT_6ParamsE)
        /*1400*/ 	.short	0x0380
        /*1402*/ 	.short	0x0800


	//----- nvinfo : EIATTR_SW_WAR
	.align		4
.L_55:
        /*1404*/ 	.byte	0x04, 0x36
        /*1406*/ 	.short	(.L_57 - .L_56)
.L_56:
        /*1408*/ 	.word	0x00000008
.L_57:


//--------------------- .nv.callgraph             --------------------------
	.section	.nv.callgraph,"",@"SHT_CUDA_CALLGRAPH"
	.align	4
	.sectionentsize	8
	.align		4
        /*0000*/ 	.word	0x00000000
	.align		4
        /*0004*/ 	.word	0xffffffff
	.align		4
        /*0008*/ 	.word	index@(_ZN7cutlass13device_kernelINS_4gemm6kernel13GemmUniversalIN4cute5tupleIJiiiiEEENS1_10collective13CollectiveMmaINS1_35MainloopSm100TmaUmmaWarpSpecializedILi54ELi2ELi4ENS5_IJNS4_1CILi4EEENSA_ILi1EEESC_EEEEENS5_IJNSA_ILi64EEESF_NSA_ILi32EEEEEENS_12float_e5m2_tENS5_IJlSC_lEEESI_SJ_NS4_8TiledMMAINS4_8MMA_AtomIJNS4_10MMA_TraitsINS4_19SM100_MMA_F8F6F4_SSEJSI_SI_fSF_SF_NS4_17integral_constantINS4_4UMMA5MajorELSQ_0EEESR_NSO_INSP_7ScaleInELSS_0EEEST_EEEEEENS4_6LayoutINS5_IJSC_SC_SC_EEENS5_IJNSA_ILi0EEESY_SY_EEEEENS5_IJNS4_10UnderscoreES11_S11_EEEEENS4_13SM90_TMA_LOADENS4_14ComposedLayoutINS4_7SwizzleILi1ELi4ELi3EEENS4_18smem_ptr_flag_bitsILi8EEENSW_INS5_IJNSA_ILi8EEESG_EEENS5_IJSG_SC_EEEEEEEvNS4_8identityENS4_23SM90_TMA_LOAD_MULTICASTES1E_vS1F_EENS_8epilogue10collective18CollectiveEpilogueINS1I_23Sm100TmaWarpSpecializedILi1ELi1ELi32ELb0ELb0EEEJSH_NS5_IJNSW_ISF_SC_EES1N_EEESI_SJ_SI_SJ_NS1I_6fusion15FusionCallbacksIS1M_NS1P_17LinearCombinationISI_fSI_fLNS_15FloatRoundStyleE2EEESH_S1O_JEEENS4_5SM1004TMEM4LOAD26SM100_TMEM_LOAD_16dp32b32xES14_NS15_INS16_ILi2ELi4ELi3EEES19_NSW_INS5_IJS1A_SF_EEENS5_IJSF_SC_EEEEEEENS4_39AutoVectorizingCopyWithAssumedAlignmentILi128EEENS4_14SM90_TMA_STOREES23_S25_S25_EEEvvEEEEvNT_6ParamsE)
	.align		4
        /*000c*/ 	.word	index@(__assertfail)
	.align		4
        /*0010*/ 	.word	0x00000000
	.align		4
        /*0014*/ 	.word	0xfffffffe
	.align		4
        /*0018*/ 	.word	0x00000000
	.align		4
        /*001c*/ 	.word	0xfffffffd
	.align		4
        /*0020*/ 	.word	0x00000000
	.align		4
        /*0024*/ 	.word	0xfffffffc


//--------------------- .nv.constant4             --------------------------
	.section	.nv.constant4,"a",@progbits
	.align	8
	.align		8
.nv.constant4:
        /*0000*/ 	.dword	__assertfail
	.align		8
        /*0008*/ 	.dword	__unnamed_1
	.align		8
        /*0010*/ 	.dword	__unnamed_2
	.align		8
        /*0018*/ 	.dword	_ZN40_INTERNAL_c82b6330_4_k_cu_511dbed5_167514cuda3std3__45__cpo5beginE
	.align		8
        /*0020*/ 	.dword	_ZN40_INTERNAL_c82b6330_4_k_cu_511dbed5_167514cuda3std3__45__cpo3endE
	.align		8
        /*0028*/ 	.dword	_ZN40_INTERNAL_c82b6330_4_k_cu_511dbed5_167514cuda3std3__45__cpo6cbeginE
	.align		8
        /*0030*/ 	.dword	_ZN40_INTERNAL_c82b6330_4_k_cu_511dbed5_167514cuda3std3__45__cpo4cendE
	.align		8
        /*0038*/ 	.dword	_ZN40_INTERNAL_c82b6330_4_k_cu_511dbed5_167514cuda3std3__442_GLOBAL__N__c82b6330_4_k_cu_511dbed5_167516ignoreE
	.align		8
        /*0040*/ 	.dword	_ZN40_INTERNAL_c82b6330_4_k_cu_511dbed5_167514cuda3std3__419piecewise_constructE
	.align		8
        /*0048*/ 	.dword	_ZN40_INTERNAL_c82b6330_4_k_cu_511dbed5_167514cuda3std3__48in_placeE
	.align		8
        /*0050*/ 	.dword	_ZN40_INTERNAL_c82b6330_4_k_cu_511dbed5_167514cuda3std6ranges3__45__cpo4swapE
	.align		8
        /*0058*/ 	.dword	_ZN40_INTERNAL_c82b6330_4_k_cu_511dbed5_167514cuda3std6ranges3__45__cpo9iter_moveE
	.align		8
        /*0060*/ 	.dword	_ZN40_INTERNAL_c82b6330_4_k_cu_511dbed5_167514cute7productE
	.align		8
        /*0068*/ 	.dword	_ZN40_INTERNAL_c82b6330_4_k_cu_511dbed5_167514cute1_E
	.align		8
        /*0070*/ 	.dword	$str$25
	.align		8
        /*0078*/ 	.dword	$str$26
	.align		8
        /*0080*/ 	.dword	$str$27
	.align		8
        /*0088*/ 	.dword	$str$28


//--------------------- .text._ZN7cutlass13device_kernelINS_4gemm6kernel13GemmUniversalIN4cute5tupleIJiiiiEEENS1_10collective13CollectiveMmaINS1_35MainloopSm100TmaUmmaWarpSpecializedILi54ELi2ELi4ENS5_IJNS4_1CILi4EEENSA_ILi1EEESC_EEEEENS5_IJNSA_ILi64EEESF_NSA_ILi32EEEEEENS_12float_e5m2_tENS5_IJlSC_lEEESI_SJ_NS4_8TiledMMAINS4_8MMA_AtomIJNS4_10MMA_TraitsINS4_19SM100_MMA_F8F6F4_SSEJSI_SI_fSF_SF_NS4_17integral_constantINS4_4UMMA5MajorELSQ_0EEESR_NSO_INSP_7ScaleInELSS_0EEEST_EEEEEENS4_6LayoutINS5_IJSC_SC_SC_EEENS5_IJNSA_ILi0EEESY_SY_EEEEENS5_IJNS4_10UnderscoreES11_S11_EEEEENS4_13SM90_TMA_LOADENS4_14ComposedLayoutINS4_7SwizzleILi1ELi4ELi3EEENS4_18smem_ptr_flag_bitsILi8EEENSW_INS5_IJNSA_ILi8EEESG_EEENS5_IJSG_SC_EEEEEEEvNS4_8identityENS4_23SM90_TMA_LOAD_MULTICASTES1E_vS1F_EENS_8epilogue10collective18CollectiveEpilogueINS1I_23Sm100TmaWarpSpecializedILi1ELi1ELi32ELb0ELb0EEEJSH_NS5_IJNSW_ISF_SC_EES1N_EEESI_SJ_SI_SJ_NS1I_6fusion15FusionCallbacksIS1M_NS1P_17LinearCombinationISI_fSI_fLNS_15FloatRoundStyleE2EEESH_S1O_JEEENS4_5SM1004TMEM4LOAD26SM100_TMEM_LOAD_16dp32b32xES14_NS15_INS16_ILi2ELi4ELi3EEES19_NSW_INS5_IJS1A_SF_EEENS5_IJSF_SC_EEEEEEENS4_39AutoVectorizingCopyWithAssumedAlignmentILi128EEENS4_14SM90_TMA_STOREES23_S25_S25_EEEvvEEEEvNT_6ParamsE --------------------------
	.section	.text._ZN7cutlass13device_kernelINS_4gemm6kernel13GemmUniversalIN4cute5tupleIJiiiiEEENS1_10collective13CollectiveMmaINS1_35MainloopSm100TmaUmmaWarpSpecializedILi54ELi2ELi4ENS5_IJNS4_1CILi4EEENSA_ILi1EEESC_EEEEENS5_IJNSA_ILi64EEESF_NSA_ILi32EEEEEENS_12float_e5m2_tENS5_IJlSC_lEEESI_SJ_NS4_8TiledMMAINS4_8MMA_AtomIJNS4_10MMA_TraitsINS4_19SM100_MMA_F8F6F4_SSEJSI_SI_fSF_SF_NS4_17integral_constantINS4_4UMMA5MajorELSQ_0EEESR_NSO_INSP_7ScaleInELSS_0EEEST_EEEEEENS4_6LayoutINS5_IJSC_SC_SC_EEENS5_IJNSA_ILi0EEESY_SY_EEEEENS5_IJNS4_10UnderscoreES11_S11_EEEEENS4_13SM90_TMA_LOADENS4_14ComposedLayoutINS4_7SwizzleILi1ELi4ELi3EEENS4_18smem_ptr_flag_bitsILi8EEENSW_INS5_IJNSA_ILi8EEESG_EEENS5_IJSG_SC_EEEEEEEvNS4_8identityENS4_23SM90_TMA_LOAD_MULTICASTES1E_vS1F_EENS_8epilogue10collective18CollectiveEpilogueINS1I_23Sm100TmaWarpSpecializedILi1ELi1ELi32ELb0ELb0EEEJSH_NS5_IJNSW_ISF_SC_EES1N_EEESI_SJ_SI_SJ_NS1I_6fusion15FusionCallbacksIS1M_NS1P_17LinearCombinationISI_fSI_fLNS_15FloatRoundStyleE2EEESH_S1O_JEEENS4_5SM1004TMEM4LOAD26SM100_TMEM_LOAD_16dp32b32xES14_NS15_INS16_ILi2ELi4ELi3EEES19_NSW_INS5_IJS1A_SF_EEENS5_IJSF_SC_EEEEEEENS4_39AutoVectorizingCopyWithAssumedAlignmentILi128EEENS4_14SM90_TMA_STOREES23_S25_S25_EEEvvEEEEvNT_6ParamsE,"ax",@progbits
	.align	128
.text._ZN7cutlass13device_kernelINS_4gemm6kernel13GemmUniversalIN4cute5tupleIJiiiiEEENS1_10collective13CollectiveMmaINS1_35MainloopSm100TmaUmmaWarpSpecializedILi54ELi2ELi4ENS5_IJNS4_1CILi4EEENSA_ILi1EEESC_EEEEENS5_IJNSA_ILi64EEESF_NSA_ILi32EEEEEENS_12float_e5m2_tENS5_IJlSC_lEEESI_SJ_NS4_8TiledMMAINS4_8MMA_AtomIJNS4_10MMA_TraitsINS4_19SM100_MMA_F8F6F4_SSEJSI_SI_fSF_SF_NS4_17integral_constantINS4_4UMMA5MajorELSQ_0EEESR_NSO_INSP_7ScaleInELSS_0EEEST_EEEEEENS4_6LayoutINS5_IJSC_SC_SC_EEENS5_IJNSA_ILi0EEESY_SY_EEEEENS5_IJNS4_10UnderscoreES11_S11_EEEEENS4_13SM90_TMA_LOADENS4_14ComposedLayoutINS4_7SwizzleILi1ELi4ELi3EEENS4_18smem_ptr_flag_bitsILi8EEENSW_INS5_IJNSA_ILi8EEESG_EEENS5_IJSG_SC_EEEEEEEvNS4_8identityENS4_23SM90_TMA_LOAD_MULTICASTES1E_vS1F_EENS_8epilogue10collective18CollectiveEpilogueINS1I_23Sm100TmaWarpSpecializedILi1ELi1ELi32ELb0ELb0EEEJSH_NS5_IJNSW_ISF_SC_EES1N_EEESI_SJ_SI_SJ_NS1I_6fusion15FusionCallbacksIS1M_NS1P_17LinearCombinationISI_fSI_fLNS_15FloatRoundStyleE2EEESH_S1O_JEEENS4_5SM1004TMEM4LOAD26SM100_TMEM_LOAD_16dp32b32xES14_NS15_INS16_ILi2ELi4ELi3EEES19_NSW_INS5_IJS1A_SF_EEENS5_IJSF_SC_EEEEEEENS4_39AutoVectorizingCopyWithAssumedAlignmentILi128EEENS4_14SM90_TMA_STOREES23_S25_S25_EEEvvEEEEvNT_6ParamsE:
        .type           _ZN7cutlass13device_kernelINS_4gemm6kernel13GemmUniversalIN4cute5tupleIJiiiiEEENS1_10collective13CollectiveMmaINS1_35MainloopSm100TmaUmmaWarpSpecializedILi54ELi2ELi4ENS5_IJNS4_1CILi4EEENSA_ILi1EEESC_EEEEENS5_IJNSA_ILi64EEESF_NSA_ILi32EEEEEENS_12float_e5m2_tENS5_IJlSC_lEEESI_SJ_NS4_8TiledMMAINS4_8MMA_AtomIJNS4_10MMA_TraitsINS4_19SM100_MMA_F8F6F4_SSEJSI_SI_fSF_SF_NS4_17integral_constantINS4_4UMMA5MajorELSQ_0EEESR_NSO_INSP_7ScaleInELSS_0EEEST_EEEEEENS4_6LayoutINS5_IJSC_SC_SC_EEENS5_IJNSA_ILi0EEESY_SY_EEEEENS5_IJNS4_10UnderscoreES11_S11_EEEEENS4_13SM90_TMA_LOADENS4_14ComposedLayoutINS4_7SwizzleILi1ELi4ELi3EEENS4_18smem_ptr_flag_bitsILi8EEENSW_INS5_IJNSA_ILi8EEESG_EEENS5_IJSG_SC_EEEEEEEvNS4_8identityENS4_23SM90_TMA_LOAD_MULTICASTES1E_vS1F_EENS_8epilogue10collective18CollectiveEpilogueINS1I_23Sm100TmaWarpSpecializedILi1ELi1ELi32ELb0ELb0EEEJSH_NS5_IJNSW_ISF_SC_EES1N_EEESI_SJ_SI_SJ_NS1I_6fusion15FusionCallbacksIS1M_NS1P_17LinearCombinationISI_fSI_fLNS_15FloatRoundStyleE2EEESH_S1O_JEEENS4_5SM1004TMEM4LOAD26SM100_TMEM_LOAD_16dp32b32xES14_NS15_INS16_ILi2ELi4ELi3EEES19_NSW_INS5_IJS1A_SF_EEENS5_IJSF_SC_EEEEEEENS4_39AutoVectorizingCopyWithAssumedAlignmentILi128EEENS4_14SM90_TMA_STOREES23_S25_S25_EEEvvEEEEvNT_6ParamsE,@function
        .size           _ZN7cutlass13device_kernelINS_4gemm6kernel13GemmUniversalIN4cute5tupleIJiiiiEEENS1_10collective13CollectiveMmaINS1_35MainloopSm100TmaUmmaWarpSpecializedILi54ELi2ELi4ENS5_IJNS4_1CILi4EEENSA_ILi1EEESC_EEEEENS5_IJNSA_ILi64EEESF_NSA_ILi32EEEEEENS_12float_e5m2_tENS5_IJlSC_lEEESI_SJ_NS4_8TiledMMAINS4_8MMA_AtomIJNS4_10MMA_TraitsINS4_19SM100_MMA_F8F6F4_SSEJSI_SI_fSF_SF_NS4_17integral_constantINS4_4UMMA5MajorELSQ_0EEESR_NSO_INSP_7ScaleInELSS_0EEEST_EEEEEENS4_6LayoutINS5_IJSC_SC_SC_EEENS5_IJNSA_ILi0EEESY_SY_EEEEENS5_IJNS4_10UnderscoreES11_S11_EEEEENS4_13SM90_TMA_LOADENS4_14ComposedLayoutINS4_7SwizzleILi1ELi4ELi3EEENS4_18smem_ptr_flag_bitsILi8EEENSW_INS5_IJNSA_ILi8EEESG_EEENS5_IJSG_SC_EEEEEEEvNS4_8identityENS4_23SM90_TMA_LOAD_MULTICASTES1E_vS1F_EENS_8epilogue10collective18CollectiveEpilogueINS1I_23Sm100TmaWarpSpecializedILi1ELi1ELi32ELb0ELb0EEEJSH_NS5_IJNSW_ISF_SC_EES1N_EEESI_SJ_SI_SJ_NS1I_6fusion15FusionCallbacksIS1M_NS1P_17LinearCombinationISI_fSI_fLNS_15FloatRoundStyleE2EEESH_S1O_JEEENS4_5SM1004TMEM4LOAD26SM100_TMEM_LOAD_16dp32b32xES14_NS15_INS16_ILi2ELi4ELi3EEES19_NSW_INS5_IJS1A_SF_EEENS5_IJSF_SC_EEEEEEENS4_39AutoVectorizingCopyWithAssumedAlignmentILi128EEENS4_14SM90_TMA_STOREES23_S25_S25_EEEvvEEEEvNT_6ParamsE,(.L_x_286 - _ZN7cutlass13device_kernelINS_4gemm6kernel13GemmUniversalIN4cute5tupleIJiiiiEEENS1_10collective13CollectiveMmaINS1_35MainloopSm100TmaUmmaWarpSpecializedILi54ELi2ELi4ENS5_IJNS4_1CILi4EEENSA_ILi1EEESC_EEEEENS5_IJNSA_ILi64EEESF_NSA_ILi32EEEEEENS_12float_e5m2_tENS5_IJlSC_lEEESI_SJ_NS4_8TiledMMAINS4_8MMA_AtomIJNS4_10MMA_TraitsINS4_19SM100_MMA_F8F6F4_SSEJSI_SI_fSF_SF_NS4_17integral_constantINS4_4UMMA5MajorELSQ_0EEESR_NSO_INSP_7ScaleInELSS_0EEEST_EEEEEENS4_6LayoutINS5_IJSC_SC_SC_EEENS5_IJNSA_ILi0EEESY_SY_EEEEENS5_IJNS4_10UnderscoreES11_S11_EEEEENS4_13SM90_TMA_LOADENS4_14ComposedLayoutINS4_7SwizzleILi1ELi4ELi3EEENS4_18smem_ptr_flag_bitsILi8EEENSW_INS5_IJNSA_ILi8EEESG_EEENS5_IJSG_SC_EEEEEEEvNS4_8identityENS4_23SM90_TMA_LOAD_MULTICASTES1E_vS1F_EENS_8epilogue10collective18CollectiveEpilogueINS1I_23Sm100TmaWarpSpecializedILi1ELi1ELi32ELb0ELb0EEEJSH_NS5_IJNSW_ISF_SC_EES1N_EEESI_SJ_SI_SJ_NS1I_6fusion15FusionCallbacksIS1M_NS1P_17LinearCombinationISI_fSI_fLNS_15FloatRoundStyleE2EEESH_S1O_JEEENS4_5SM1004TMEM4LOAD26SM100_TMEM_LOAD_16dp32b32xES14_NS15_INS16_ILi2ELi4ELi3EEES19_NSW_INS5_IJS1A_SF_EEENS5_IJSF_SC_EEEEEEENS4_39AutoVectorizingCopyWithAssumedAlignmentILi128EEENS4_14SM90_TMA_STOREES23_S25_S25_EEEvvEEEEvNT_6ParamsE)
        .other          _ZN7cutlass13device_kernelINS_4gemm6kernel13GemmUniversalIN4cute5tupleIJiiiiEEENS1_10collective13CollectiveMmaINS1_35MainloopSm100TmaUmmaWarpSpecializedILi54ELi2ELi4ENS5_IJNS4_1CILi4EEENSA_ILi1EEESC_EEEEENS5_IJNSA_ILi64EEESF_NSA_ILi32EEEEEENS_12float_e5m2_tENS5_IJlSC_lEEESI_SJ_NS4_8TiledMMAINS4_8MMA_AtomIJNS4_10MMA_TraitsINS4_19SM100_MMA_F8F6F4_SSEJSI_SI_fSF_SF_NS4_17integral_constantINS4_4UMMA5MajorELSQ_0EEESR_NSO_INSP_7ScaleInELSS_0EEEST_EEEEEENS4_6LayoutINS5_IJSC_SC_SC_EEENS5_IJNSA_ILi0EEESY_SY_EEEEENS5_IJNS4_10UnderscoreES11_S11_EEEEENS4_13SM90_TMA_LOADENS4_14ComposedLayoutINS4_7SwizzleILi1ELi4ELi3EEENS4_18smem_ptr_flag_bitsILi8EEENSW_INS5_IJNSA_ILi8EEESG_EEENS5_IJSG_SC_EEEEEEEvNS4_8identityENS4_23SM90_TMA_LOAD_MULTICASTES1E_vS1F_EENS_8epilogue10collective18CollectiveEpilogueINS1I_23Sm100TmaWarpSpecializedILi1ELi1ELi32ELb0ELb0EEEJSH_NS5_IJNSW_ISF_SC_EES1N_EEESI_SJ_SI_SJ_NS1I_6fusion15FusionCallbacksIS1M_NS1P_17LinearCombinationISI_fSI_fLNS_15FloatRoundStyleE2EEESH_S1O_JEEENS4_5SM1004TMEM4LOAD26SM100_TMEM_LOAD_16dp32b32xES14_NS15_INS16_ILi2ELi4ELi3EEES19_NSW_INS5_IJS1A_SF_EEENS5_IJSF_SC_EEEEEEENS4_39AutoVectorizingCopyWithAssumedAlignmentILi128EEENS4_14SM90_TMA_STOREES23_S25_S25_EEEvvEEEEvNT_6ParamsE,@"STO_CUDA_ENTRY STV_DEFAULT"
_ZN7cutlass13device_kernelINS_4gemm6kernel13GemmUniversalIN4cute5tupleIJiiiiEEENS1_10collective13CollectiveMmaINS1_35MainloopSm100TmaUmmaWarpSpecializedILi54ELi2ELi4ENS5_IJNS4_1CILi4EEENSA_ILi1EEESC_EEEEENS5_IJNSA_ILi64EEESF_NSA_ILi32EEEEEENS_12float_e5m2_tENS5_IJlSC_lEEESI_SJ_NS4_8TiledMMAINS4_8MMA_AtomIJNS4_10MMA_TraitsINS4_19SM100_MMA_F8F6F4_SSEJSI_SI_fSF_SF_NS4_17integral_constantINS4_4UMMA5MajorELSQ_0EEESR_NSO_INSP_7ScaleInELSS_0EEEST_EEEEEENS4_6LayoutINS5_IJSC_SC_SC_EEENS5_IJNSA_ILi0EEESY_SY_EEEEENS5_IJNS4_10UnderscoreES11_S11_EEEEENS4_13SM90_TMA_LOADENS4_14ComposedLayoutINS4_7SwizzleILi1ELi4ELi3EEENS4_18smem_ptr_flag_bitsILi8EEENSW_INS5_IJNSA_ILi8EEESG_EEENS5_IJSG_SC_EEEEEEEvNS4_8identityENS4_23SM90_TMA_LOAD_MULTICASTES1E_vS1F_EENS_8epilogue10collective18CollectiveEpilogueINS1I_23Sm100TmaWarpSpecializedILi1ELi1ELi32ELb0ELb0EEEJSH_NS5_IJNSW_ISF_SC_EES1N_EEESI_SJ_SI_SJ_NS1I_6fusion15FusionCallbacksIS1M_NS1P_17LinearCombinationISI_fSI_fLNS_15FloatRoundStyleE2EEESH_S1O_JEEENS4_5SM1004TMEM4LOAD26SM100_TMEM_LOAD_16dp32b32xES14_NS15_INS16_ILi2ELi4ELi3EEES19_NSW_INS5_IJS1A_SF_EEENS5_IJSF_SC_EEEEEEENS4_39AutoVectorizingCopyWithAssumedAlignmentILi128EEENS4_14SM90_TMA_STOREES23_S25_S25_EEEvvEEEEvNT_6ParamsE:
[----:B------:R-:W1:Y:S01]  /*0000*/  LDC R1, c[0x0][0x37c] ;  /* 0x0000df00ff017b82 */ /* 0x000e620000000800 */
[----:B------:R-:W2:Y:S01]  /*0010*/  S2R R76, SR_TID.X ;  /* 0x00000000004c7919 */ /* 0x000ea20000002100 */
[----:B------:R-:W3:Y:S01]  /*0020*/  LDCU.64 UR8, c[0x0][0x890] ;  /* 0x00011200ff0877ac */ /* 0x000ee20008000a00 */
[----:B------:R-:W-:Y:S02]  /*0030*/  PRMT R79, RZ, 0x7610, R79 ;  /* 0x00007610ff4f7816 */ /* 0x000fe4000000004f */
[----:B------:R-:W-:Y:S01]  /*0040*/  ELECT P3, URZ, PT ;  /* 0x0000000000ff782f */ /* 0x000fe20003860000 */
[----:B---3--:R-:W-:-:S04]  /*0050*/  UISETP.NE.U32.AND UP0, UPT, UR8, URZ, UPT ;  /* 0x000000ff0800728c */ /* 0x008fc8000bf05070 */
[----:B------:R-:W-:Y:S01]  /*0060*/  UISETP.NE.AND.EX UP0, UPT, UR9, URZ, UPT, UP0 ;  /* 0x000000ff0900728c */ /* 0x000fe2000bf05300 */
[----:B--2---:R-:W-:-:S05]  /*0070*/  SHF.R.U32.HI R80, RZ, 0x5, R76 ;  /* 0x00000005ff507819 */ /* 0x004fca000001164c */
[----:B------:R-:W2:Y:S02]  /*0080*/  SHFL.IDX PT, R0, R80, RZ, 0x1f ;  /* 0x00001fff50007589 */ /* 0x000ea400000e0000 */
[----:B--2---:R-:W-:Y:S01]  /*0090*/  R2UR UR18, R0 ;  /* 0x00000000001272ca */ /* 0x004fe200000e0000 */
[----:B-1----:R-:W-:-:S14]  /*00a0*/  BRA.U UP0, `(.L_x_0) ;  /* 0x0000000100307547 */ /* 0x002fdc000b800000 */
[----:B------:R-:W1:Y:S02]  /*00b0*/  LDCU.64 UR4, c[0x0][0x888] ;  /* 0x00011100ff0477ac */ /* 0x000e640008000a00 */
[----:B-1----:R-:W-:-:S04]  /*00c0*/  UISETP.NE.U32.AND UP0, UPT, UR4, URZ, UPT ;  /* 0x000000ff0400728c */ /* 0x002fc8000bf05070 */
[----:B------:R-:W-:-:S09]  /*00d0*/  UISETP.NE.AND.EX UP0, UPT, UR5, URZ, UPT, UP0 ;  /* 0x000000ff0500728c */ /* 0x000fd2000bf05300 */
[----:B------:R-:W-:Y:S05]  /*00e0*/  BRA.U !UP0, `(.L_x_1) ;  /* 0x0000000108147547 */ /* 0x000fea000b800000 */
[----:B------:R-:W1:Y:S01]  /*00f0*/  LDC.64 R2, c[0x0][0x888] ;  /* 0x00022200ff027b82 */ /* 0x000e620000000a00 */
[----:B------:R-:W1:Y:S02]  /*0100*/  LDCU.64 UR4, c[0x0][0x358] ;  /* 0x00006b00ff0477ac */ /* 0x000e640008000a00 */
[----:B-1----:R1:W5:Y:S01]  /*0110*/  LDG.E R39, desc[UR4][R2.64] ;  /* 0x0000000402277981 */ /* 0x002362000c1e1900 */
[----:B------:R-:W-:Y:S01]  /*0120*/  HFMA2 R79, -RZ, RZ, 0, 5.9604644775390625e-08 ;  /* 0x00000001ff4f7431 */ /* 0x000fe200000001ff */
[----:B------:R-:W-:Y:S05]  /*0130*/  BRA `(.L_x_0) ;  /* 0x00000000000c7947 */ /* 0x000fea0003800000 */
.L_x_1:
[----:B------:R-:W1:Y:S01]  /*0140*/  LDCU UR4, c[0x0][0x880] ;  /* 0x00011000ff0477ac */ /* 0x000e620008000800 */
[----:B------:R-:W-:Y:S01]  /*0150*/  HFMA2 R79, -RZ, RZ, 0, 5.9604644775390625e-08 ;  /* 0x00000001ff4f7431 */ /* 0x000fe200000001ff */
[----:B-1----:R-:W-:-:S07]  /*0160*/  MOV R39, UR4 ;  /* 0x0000000400277c02 */ /* 0x002fce0008000f00 */
.L_x_0:
[----:B------:R-:W2:Y:S02]  /*0170*/  LDCU.64 UR4, c[0x0][0x8b0] ;  /* 0x00011600ff0477ac */ /* 0x000ea40008000a00 */
[----:B--2---:R-:W-:-:S04]  /*0180*/  UISETP.NE.U32.AND UP0, UPT, UR4, URZ, UPT ;  /* 0x000000ff0400728c */ /* 0x004fc8000bf05070 */
[----:B------:R-:W-:-:S09]  /*0190*/  UISETP.NE.AND.EX UP0, UPT, UR5, URZ, UPT, UP0 ;  /* 0x000000ff0500728c */ /* 0x000fd2000bf05300 */
[----:B------:R-:W-:Y:S05]  /*01a0*/  BRA.U UP0, `(.L_x_2) ;  /* 0x0000000100287547 */ /* 0x000fea000b800000 */
[----:B------:R-:W2:Y:S02]  /*01b0*/  LDCU.64 UR4, c[0x0][0x8a8] ;  /* 0x00011500ff0477ac */ /* 0x000ea40008000a00 */
[----:B--2---:R-:W-:-:S04]  /*01c0*/  UISETP.NE.U32.AND UP0, UPT, UR4, URZ, UPT ;  /* 0x000000ff0400728c */ /* 0x004fc8000bf05070 */
[----:B------:R-:W-:-:S09]  /*01d0*/  UISETP.NE.AND.EX UP0, UPT, UR5, URZ, UPT, UP0 ;  /* 0x000000ff0500728c */ /* 0x000fd2000bf05300 */
[----:B------:R-:W-:Y:S05]  /*01e0*/  BRA.U !UP0, `(.L_x_3) ;  /* 0x0000000108107547 */ /* 0x000fea000b800000 */
[----:B-1----:R-:W1:Y:S01]  /*01f0*/  LDC.64 R2, c[0x0][0x8a8] ;  /* 0x00022a00ff027b82 */ /* 0x002e620000000a00 */
[----:B------:R-:W1:Y:S02]  /*0200*/  LDCU.64 UR4, c[0x0][0x358] ;  /* 0x00006b00ff0477ac */ /* 0x000e640008000a00 */
[----:B-1----:R2:W5:Y:S01]  /*0210*/  LDG.E R38, desc[UR4][R2.64] ;  /* 0x0000000402267981 */ /* 0x002562000c1e1900 */
[----:B------:R-:W-:Y:S05]  /*0220*/  BRA `(.L_x_2) ;  /* 0x0000000000087947 */ /* 0x000fea0003800000 */
.L_x_3:
[----:B------:R-:W2:Y:S02]  /*0230*/  LDCU UR4, c[0x0][0x8a0] ;  /* 0x00011400ff0477ac */ /* 0x000ea40008000800 */
[----:B--2---:R-:W-:Y:S02]  /*0240*/  MOV R38, UR4 ;  /* 0x0000000400267c02 */ /* 0x004fe40008000f00 */
.L_x_2:
[----:B------:R-:W-:Y:S01]  /*0250*/  IMAD.U32 R0, RZ, RZ, UR18 ;  /* 0x00000012ff007e24 */ /* 0x000fe2000f8e00ff */
[----:B------:R-:W-:Y:S04]  /*0260*/  BSSY.RECONVERGENT B0, `(.L_x_4) ;  /* 0x000000c000007945 */ /* 0x000fe80003800200 */
[C---:B------:R-:W-:Y:S02]  /*0270*/  ISETP.NE.OR P1, PT, R0.reuse, 0x1, !P3 ;  /* 0x000000010000780c */ /* 0x040fe40005f25670 */
[----:B------:R-:W-:-:S11]  /*0280*/  ISETP.NE.OR P0, PT, R0, 0x3, !P3 ;  /* 0x000000030000780c */ /* 0x000fd60005f05670 */
[----:B------:R-:W-:Y:S05]  /*0290*/  @P1 BRA `(.L_x_5) ;  /* 0x0000000000201947 */ /* 0x000fea0003800000 */
[----:B------:R-:W3:Y:S02]  /*02a0*/  LDCU.64 UR4, c[0x0][0x348] ;  /* 0x00006900ff0477ac */ /* 0x000ee40008000a00 */
[----:B---3--:R-:W-:Y:S02]  /*02b0*/  UIADD3 UR6, UP1, UPT, UR4, 0x80, URZ ;  /* 0x0000008004067890 */ /* 0x008fe4000ff3e0ff */
[----:B------:R-:W-:Y:S02]  /*02c0*/  UIADD3 UR4, UP0, UPT, UR4, 0x180, URZ ;  /* 0x0000018004047890 */ /* 0x000fe4000ff1e0ff */
[----:B------:R-:W-:Y:S02]  /*02d0*/  UIADD3.X UR7, UPT, UPT, URZ, UR5, URZ, UP1, !UPT ;  /* 0x00000005ff077290 */ /* 0x000fe40008ffe4ff */
[----:B------:R-:W-:-:S07]  /*02e0*/  UIADD3.X UR5, UPT, UPT, URZ, UR5, URZ, UP0, !UPT ;  /* 0x00000005ff057290 */ /* 0x000fce00087fe4ff */
[----:B------:R3:W-:Y:S02]  /*02f0*/  UTMACCTL.PF [UR6] ;  /* 0x00000000060079b9 */ /* 0x0007e40008040000 */
[----:B------:R3:W-:Y:S02]  /*0300*/  UTMACCTL.PF [UR4] ;  /* 0x00000000040079b9 */ /* 0x0007e40008040000 */
[----:B---3--:R-:W-:Y:S01]  /*0310*/  NOP ;  /* 0x0000000000007918 */ /* 0x008fe20000000000 */
.L_x_5:
[----:B------:R-:W-:Y:S05]  /*0320*/  BSYNC.RECONVERGENT B0 ;  /* 0x0000000000007941 */ /* 0x000fea0003800200 */
.L_x_4:
[----:B------:R-:W-:Y:S04]  /*0330*/  BSSY.RECONVERGENT B0, `(.L_x_6) ;  /* 0x000000a000007945 */ /* 0x000fe80003800200 */
        /* <DEDUP_REMOVED lines=9> */
.L_x_7:
[----:B------:R-:W-:Y:S05]  /*03d0*/  BSYNC.RECONVERGENT B0 ;  /* 0x0000000000007941 */ /* 0x000fea0003800200 */
.L_x_6:
[----:B------:R-:W3:Y:S01]  /*03e0*/  LDCU.64 UR4, c[0x0][0x888] ;  /* 0x00011100ff0477ac */ /* 0x000ee20008000a00 */
[----:B------:R-:W-:Y:S02]  /*03f0*/  UISETP.EQ.U32.AND UP2, UPT, UR8, URZ, UPT ;  /* 0x000000ff0800728c */ /* 0x000fe4000bf42070 */
[----:B------:R-:W-:Y:S02]  /*0400*/  UPLOP3.LUT UP3, UPT, UPT, UPT, UPT, 0x80, 0x8 ;  /* 0x000000000008789c */ /* 0x000fe40003f6f070 */
[----:B---3--:R-:W-:-:S04]  /*0410*/  UISETP.NE.U32.AND UP0, UPT, UR4, URZ, UPT ;  /* 0x000000ff0400728c */ /* 0x008fc8000bf05070 */
[----:B------:R-:W-:-:S04]  /*0420*/  UISETP.NE.AND.EX UP1, UPT, UR5, URZ, UPT, UP0 ;  /* 0x000000ff0500728c */ /* 0x000fc8000bf25300 */
[----:B------:R-:W-:-:S04]  /*0430*/  UISETP.EQ.OR.EX UP4, UPT, UR9, URZ, !UP1, UP2 ;  /* 0x000000ff0900728c */ /* 0x000fc8000cf82720 */
[----:B------:R-:W-:-:S05]  /*0440*/  UP2UR UR61, UPR, URZ, 0x10 ;  /* 0x00000010ff3d7883 */ /* 0x000fca0008000000 */
[----:B------:R-:W-:Y:S07]  /*0450*/  BRA.U !UP4, `(.L_x_8) ;  /* 0x000000010c207547 */ /* 0x000fee000b800000 */
[----:B------:R-:W-:Y:S01]  /*0460*/  UISETP.NE.U32.AND UP2, UPT, UR8, URZ, UPT ;  /* 0x000000ff0800728c */ /* 0x000fe2000bf45070 */
[----:B-----5:R-:W-:Y:S01]  /*0470*/  FSETP.NEU.AND P0, PT, R39, RZ, PT ;  /* 0x000000ff2700720b */ /* 0x020fe20003f0d000 */
[----:B------:R-:W-:Y:S02]  /*0480*/  USEL UR4, URZ, 0xffffffff, UP1 ;  /* 0xffffffffff047887 */ /* 0x000fe40008800000 */
[----:B------:R-:W-:-:S10]  /*0490*/  UISETP.NE.AND.EX UP2, UPT, UR9, URZ, UPT, UP2 ;  /* 0x000000ff0900728c */ /* 0x000fd4000bf45320 */
[----:B------:R-:W-:Y:S01]  /*04a0*/  VOTEU.ANY UP0, P0 ;  /* 0x0000000000ff7886 */ /* 0x000fe20000000100 */
[----:B------:R-:W-:-:S04]  /*04b0*/  @!UP2 USEL UR4, URZ, 0xffffffff, UP0 ;  /* 0xffffffffff04a887 */ /* 0x000fc80008000000 */
[----:B------:R-:W-:-:S04]  /*04c0*/  ULOP3.LUT UR4, UR4, 0x1, URZ, 0xc0, !UPT ;  /* 0x0000000104047892 */ /* 0x000fc8000f8ec0ff */
[----:B------:R-:W-:-:S11]  /*04d0*/  UISETP.NE.U32.AND UP3, UPT, UR4, 0x1, UPT ;  /* 0x000000010400788c */ /* 0x000fd6000bf65070 */
.L_x_8:
[----:B-12---:R-:W1:Y:S02]  /*04e0*/  SHFL.IDX PT, R2, R80, RZ, 0x1f ;  /* 0x00001fff50027589 */ /* 0x006e6400000e0000 */
[----:B-1----:R-:W-:-:S13]  /*04f0*/  ISETP.NE.AND P0, PT, R2, RZ, PT ;  /* 0x000000ff0200720c */ /* 0x002fda0003f05270 */
[----:B------:R-:W-:Y:S05]  /*0500*/  @P0 BRA `(.L_x_9) ;  /* 0x0000000400f40947 */ /* 0x000fea0003800000 */
[----:B------:R-:W-:Y:S01]  /*0510*/  ELECT P0, URZ, PT ;  /* 0x0000000000ff782f */ /* 0x000fe20003800000 */
[----:B------:R-:W-:-:S12]  /*0520*/  BSSY.RECONVERGENT B0, `(.L_x_9) ;  /* 0x000007b000007945 */ /* 0x000fd80003800200 */
[----:B------:R-:W-:Y:S05]  /*0530*/  @!P0 BRA `(.L_x_10) ;  /* 0x0000000400e48947 */ /* 0x000fea0003800000 */
[----:B------:R-:W1:Y:S01]  /*0540*/  S2UR UR4, SR_CgaCtaId ;  /* 0x00000000000479c3 */ /* 0x000e620000008800 */
[----:B------:R-:W-:Y:S01]  /*0550*/  UMOV UR5, 0x400 ;  /* 0x0000040000057882 */ /* 0x000fe20000000000 */
[----:B------:R-:W-:Y:S01]  /*0560*/  UMOV UR8, 0x1 ;  /* 0x0000000100087882 */ /* 0x000fe20000000000 */
[----:B------:R-:W-:Y:S01]  /*0570*/  UMOV UR6, 0x4 ;  /* 0x0000000400067882 */ /* 0x000fe20000000000 */
[----:B------:R-:W-:-:S04]  /*0580*/  UIADD3 UR8, UPT, UPT, -UR8, 0x100000, URZ ;  /* 0x0010000008087890 */ /* 0x000fc8000fffe1ff */
[----:B------:R-:W-:Y:S02]  /*0590*/  USHF.L.U32 UR9, UR8, 0xb, URZ ;  /* 0x0000000b08097899 */ /* 0x000fe400080006ff */
[----:B------:R-:W-:Y:S02]  /*05a0*/  USHF.L.U32 UR8, UR8, 0x1, URZ ;  /* 0x0000000108087899 */ /* 0x000fe400080006ff */
[----:B------:R-:W-:-:S04]  /*05b0*/  UIADD3 UR6, UPT, UPT, -UR6, 0x100000, URZ ;  /* 0x0010000006067890 */ /* 0x000fc8000fffe1ff */
[----:B------:R-:W-:Y:S02]  /*05c0*/  USHF.L.U32 UR7, UR6, 0xb, URZ ;  /* 0x0000000b06077899 */ /* 0x000fe400080006ff */
[----:B------:R-:W-:Y:S02]  /*05d0*/  USHF.L.U32 UR6, UR6, 0x1, URZ ;  /* 0x0000000106067899 */ /* 0x000fe400080006ff */
[----:B-1----:R-:W-:Y:S01]  /*05e0*/  ULEA UR4, UR4, UR5, 0x18 ;  /* 0x0000000504047291 */ /* 0x002fe2000f8ec0ff */
[----:B------:R-:W1:Y:S11]  /*05f0*/  FENCE.VIEW.ASYNC.S ;  /* 0x00000000000073c6 */ /* 0x000e760000000000 */
[----:B-1----:R1:W2:Y:S01]  /*0600*/  SYNCS.EXCH.64 URZ, [UR4], UR8 ;  /* 0x0000000804ff75b2 */ /* 0x0022a20008000100 */
[----:B------:R1:W3:Y:S01]  /*0610*/  SYNCS.EXCH.64 URZ, [UR4+0x1b0], UR6 ;  /* 0x0001b00604ff75b2 */ /* 0x0002e20008000100 */
[----:B------:R1:W4:Y:S01]  /*0620*/  SYNCS.EXCH.64 URZ, [UR4+0x8], UR8 ;  /* 0x0000080804ff75b2 */ /* 0x0003220008000100 */
[----:B------:R1:W1:Y:S01]  /*0630*/  SYNCS.EXCH.64 URZ, [UR4+0x1b8], UR6 ;  /* 0x0001b80604ff75b2 */ /* 0x0002620008000100 */
        /* <DEDUP_REMOVED lines=104> */
[----:B--234-:R-:W-:Y:S01]  /*0cc0*/  NOP ;  /* 0x0000000000007918 */ /* 0x01cfe20000000000 */
.L_x_10:
[----:B-1----:R-:W-:Y:S05]  /*0cd0*/  BSYNC.RECONVERGENT B0 ;  /* 0x0000000000007941 */ /* 0x002fea0003800200 */
.L_x_9:
[----:B------:R-:W1:Y:S01]  /*0ce0*/  SHFL.IDX PT, R2, R80, RZ, 0x1f ;  /* 0x00001fff50027589 */ /* 0x000e6200000e0000 */
[----:B------:R-:W-:Y:S01]  /*0cf0*/  NOP ;  /* 0x0000000000007918 */ /* 0x000fe20000000000 */
[----:B-1----:R-:W-:-:S13]  /*0d00*/  ISETP.NE.AND P0, PT, R2, 0x1, PT ;  /* 0x000000010200780c */ /* 0x002fda0003f05270 */
[----:B------:R-:W-:Y:S05]  /*0d10*/  @P0 BRA `(.L_x_11) ;  /* 0x0000000000400947 */ /* 0x000fea0003800000 */
        /* <DEDUP_REMOVED lines=9> */
[----:B------:R-:W-:Y:S01]  /*0db0*/  USHF.L.U32 UR6, UR6, 0x1, URZ ;  /* 0x0000000106067899 */ /* 0x000fe200080006ff */
[----:B------:R-:W-:Y:S01]  /*0dc0*/  ELECT P0, URZ, PT ;  /* 0x0000000000ff782f */ /* 0x000fe20003800000 */
[----:B-1----:R-:W-:Y:S01]  /*0dd0*/  ULEA UR4, UR4, UR5, 0x18 ;  /* 0x0000000504047291 */ /* 0x002fe2000f8ec0ff */
[----:B------:R-:W1:Y:S11]  /*0de0*/  FENCE.VIEW.ASYNC.S ;  /* 0x00000000000073c6 */ /* 0x000e760000000000 */
[----:B-1----:R1:W2:Y:S01]  /*0df0*/  SYNCS.EXCH.64 URZ, [UR4+0x360], UR8 ;  /* 0x0003600804ff75b2 */ /* 0x0022a20008000100 */
[----:B------:R1:W3:Y:S01]  /*0e00*/  SYNCS.EXCH.64 URZ, [UR4+0x368], UR6 ;  /* 0x0003680604ff75b2 */ /* 0x0002e20008000100 */
[----:B------:R-:W-:Y:S01]  /*0e10*/  NOP ;  /* 0x0000000000007918 */ /* 0x000fe20000000000 */
.L_x_11:
[----:B------:R-:W4:Y:S01]  /*0e20*/  SHFL.IDX PT, R2, R80, RZ, 0x1f ;  /* 0x00001fff50027589 */ /* 0x000f2200000e0000 */
[----:B------:R-:W-:Y:S01]  /*0e30*/  NOP ;  /* 0x0000000000007918 */ /* 0x000fe20000000000 */
[----:B----4-:R-:W-:-:S13]  /*0e40*/  ISETP.NE.AND P0, PT, R2, 0x3, PT ;  /* 0x000000030200780c */ /* 0x010fda0003f05270 */
[----:B------:R-:W-:Y:S05]  /*0e50*/  @P0 BRA `(.L_x_12) ;  /* 0x0000000000300947 */ /* 0x000fea0003800000 */
[----:B-1----:R-:W1:Y:S01]  /*0e60*/  S2UR UR4, SR_CgaCtaId ;  /* 0x00000000000479c3 */ /* 0x002e620000008800 */
[----:B------:R-:W-:Y:S01]  /*0e70*/  UMOV UR6, 0x400 ;  /* 0x0000040000067882 */ /* 0x000fe20000000000 */
[----:B------:R-:W-:Y:S01]  /*0e80*/  UMOV UR5, 0x20 ;  /* 0x0000002000057882 */ /* 0x000fe20000000000 */
[----:B------:R-:W-:Y:S01]  /*0e90*/  ELECT P0, URZ, PT ;  /* 0x0000000000ff782f */ /* 0x000fe20003800000 */
[----:B-1----:R-:W-:Y:S02]  /*0ea0*/  ULEA UR6, UR4, UR6, 0x18 ;  /* 0x0000000604067291 */ /* 0x002fe4000f8ec0ff */
[----:B------:R-:W-:-:S04]  /*0eb0*/  UIADD3 UR4, UPT, UPT, -UR5, 0x100000, URZ ;  /* 0x0010000005047890 */ /* 0x000fc8000fffe1ff */
[----:B------:R-:W-:Y:S02]  /*0ec0*/  USHF.L.U32 UR5, UR4, 0xb, URZ ;  /* 0x0000000b04057899 */ /* 0x000fe400080006ff */
[----:B------:R-:W-:Y:S01]  /*0ed0*/  USHF.L.U32 UR4, UR4, 0x1, URZ ;  /* 0x0000000104047899 */ /* 0x000fe200080006ff */
[----:B------:R-:W1:Y:S11]  /*0ee0*/  FENCE.VIEW.ASYNC.S ;  /* 0x00000000000073c6 */ /* 0x000e760000000000 */
[----:B-1----:R4:W1:Y:S01]  /*0ef0*/  SYNCS.EXCH.64 URZ, [UR6+0x370], UR4 ;  /* 0x0003700406ff75b2 */ /* 0x0028620008000100 */
[----:B------:R4:W1:Y:S02]  /*0f00*/  SYNCS.EXCH.64 URZ, [UR6+0x378], UR4 ;  /* 0x0003780406ff75b2 */ /* 0x0008640008000100 */
[----:B----4-:R-:W-:Y:S01]  /*0f10*/  NOP ;  /* 0x0000000000007918 */ /* 0x010fe20000000000 */
.L_x_12:
[----:B------:R-:W4:Y:S01]  /*0f20*/  SHFL.IDX PT, R2, R80, RZ, 0x1f ;  /* 0x00001fff50027589 */ /* 0x000f2200000e0000 */
[----:B------:R-:W-:Y:S01]  /*0f30*/  NOP ;  /* 0x0000000000007918 */ /* 0x000fe20000000000 */
[----:B----4-:R-:W-:-:S13]  /*0f40*/  ISETP.NE.AND P0, PT, R2, 0x4, PT ;  /* 0x000000040200780c */ /* 0x010fda0003f05270 */
[----:B------:R-:W-:Y:S05]  /*0f50*/  @P0 BRA `(.L_x_13) ;  /* 0x00000000004c0947 */ /* 0x000fea0003800000 */
[----:B-1----:R-:W1:Y:S01]  /*0f60*/  S2UR UR6, SR_CgaCtaId ;  /* 0x00000000000679c3 */ /* 0x002e620000008800 */
[----:B------:R-:W-:Y:S01]  /*0f70*/  UMOV UR4, 0x3a0 ;  /* 0x000003a000047882 */ /* 0x000fe20000000000 */
[----:B------:R-:W-:Y:S01]  /*0f80*/  UMOV UR5, 0x400 ;  /* 0x0000040000057882 */ /* 0x000fe20000000000 */
[----:B------:R-:W-:Y:S01]  /*0f90*/  USEL UR4, UR4, 0x320, UP3 ;  /* 0x0000032004047887 */ /* 0x000fe20009800000 */
[----:B------:R-:W-:Y:S01]  /*0fa0*/  UMOV UR8, 0x1 ;  /* 0x0000000100087882 */ /* 0x000fe20000000000 */
[----:B------:R-:W-:Y:S01]  /*0fb0*/  ELECT P0, URZ, PT ;  /* 0x0000000000ff782f */ /* 0x000fe20003800000 */
[----:B------:R-:W-:-:S04]  /*0fc0*/  UIADD3 UR8, UPT, UPT, -UR8, 0x100000, URZ ;  /* 0x0010000008087890 */ /* 0x000fc8000fffe1ff */
[----:B------:R-:W-:Y:S02]  /*0fd0*/  USHF.L.U32 UR9, UR8, 0xb, URZ ;  /* 0x0000000b08097899 */ /* 0x000fe400080006ff */
[----:B------:R-:W-:Y:S02]  /*0fe0*/  USHF.L.U32 UR8, UR8, 0x1, URZ ;  /* 0x0000000108087899 */ /* 0x000fe400080006ff */
[----:B-1----:R-:W-:Y:S02]  /*0ff0*/  ULEA UR6, UR6, UR5, 0x18 ;  /* 0x0000000506067291 */ /* 0x002fe4000f8ec0ff */
[----:B------:R-:W-:-:S04]  /*1000*/  UIADD3 UR4, UPT, UPT, -UR4, 0x100000, URZ ;  /* 0x0010000004047890 */ /* 0x000fc8000fffe1ff */
[----:B------:R-:W-:Y:S02]  /*1010*/  USHF.L.U32 UR5, UR4, 0xb, URZ ;  /* 0x0000000b04057899 */ /* 0x000fe400080006ff */
[----:B------:R-:W-:Y:S01]  /*1020*/  USHF.L.U32 UR4, UR4, 0x1, URZ ;  /* 0x0000000104047899 */ /* 0x000fe200080006ff */
[----:B------:R-:W1:Y:S03]  /*1030*/  FENCE.VIEW.ASYNC.S ;  /* 0x00000000000073c6 */ /* 0x000e660000000000 */
[----:B-1----:R4:W1:Y:S08]  /*1040*/  SYNCS.EXCH.64 URZ, [UR6+0x380], UR8 ;  /* 0x0003800806ff75b2 */ /* 0x0028700008000100 */
[----:B------:R4:W1:Y:S01]  /*1050*/  SYNCS.EXCH.64 URZ, [UR6+0x390], UR4 ;  /* 0x0003900406ff75b2 */ /* 0x0008620008000100 */
[----:B------:R4:W1:Y:S01]  /*1060*/  SYNCS.EXCH.64 URZ, [UR6+0x388], UR8 ;  /* 0x0003880806ff75b2 */ /* 0x0008620008000100 */
[----:B------:R4:W1:Y:S02]  /*1070*/  SYNCS.EXCH.64 URZ, [UR6+0x398], UR4 ;  /* 0x0003980406ff75b2 */ /* 0x0008640008000100 */
[----:B----4-:R-:W-:Y:S01]  /*1080*/  NOP ;  /* 0x0000000000007918 */ /* 0x010fe20000000000 */
.L_x_13:
[----:B------:R-:W4:Y:S01]  /*1090*/  SHFL.IDX PT, R2, R80, RZ, 0x1f ;  /* 0x00001fff50027589 */ /* 0x000f2200000e0000 */
[----:B------:R-:W-:Y:S01]  /*10a0*/  NOP ;  /* 0x0000000000007918 */ /* 0x000fe20000000000 */
[----:B----4-:R-:W-:-:S13]  /*10b0*/  ISETP.NE.AND P0, PT, R2, 0x5, PT ;  /* 0x000000050200780c */ /* 0x010fda0003f05270 */
[----:B------:R-:W-:Y:S05]  /*10c0*/  @P0 BRA `(.L_x_14) ;  /* 0x0000000000580947 */ /* 0x000fea0003800000 */
[----:B-1----:R-:W1:Y:S01]  /*10d0*/  S2UR UR4, SR_CgaCtaId ;  /* 0x00000000000479c3 */ /* 0x002e620000008800 */
        /* <DEDUP_REMOVED lines=12> */
[----:B-1----:R4:W1:Y:S01]  /*11a0*/  SYNCS.EXCH.64 URZ, [UR4+0x3a0], UR8 ;  /* 0x0003a00804ff75b2 */ /* 0x0028620008000100 */
[----:B------:R4:W1:Y:S01]  /*11b0*/  SYNCS.EXCH.64 URZ, [UR4+0x3c0], UR6 ;  /* 0x0003c00604ff75b2 */ /* 0x0008620008000100 */
[----:B------:R4:W1:Y:S01]  /*11c0*/  SYNCS.EXCH.64 URZ, [UR4+0x3a8], UR8 ;  /* 0x0003a80804ff75b2 */ /* 0x0008620008000100 */
[----:B------:R4:W1:Y:S01]  /*11d0*/  SYNCS.EXCH.64 URZ, [UR4+0x3c8], UR6 ;  /* 0x0003c80604ff75b2 */ /* 0x0008620008000100 */
[----:B------:R4:W1:Y:S01]  /*11e0*/  SYNCS.EXCH.64 URZ, [UR4+0x3b0], UR8 ;  /* 0x0003b00804ff75b2 */ /* 0x0008620008000100 */
[----:B------:R4:W1:Y:S01]  /*11f0*/  SYNCS.EXCH.64 URZ, [UR4+0x3d0], UR6 ;  /* 0x0003d00604ff75b2 */ /* 0x0008620008000100 */
[----:B------:R4:W1:Y:S01]  /*1200*/  SYNCS.EXCH.64 URZ, [UR4+0x3b8], UR8 ;  /* 0x0003b80804ff75b2 */ /* 0x0008620008000100 */
[----:B------:R4:W1:Y:S02]  /*1210*/  SYNCS.EXCH.64 URZ, [UR4+0x3d8], UR6 ;  /* 0x0003d80604ff75b2 */ /* 0x0008640008000100 */
[----:B----4-:R-:W-:Y:S01]  /*1220*/  NOP ;  /* 0x0000000000007918 */ /* 0x010fe20000000000 */
.L_x_14:
[----:B------:R-:W4:Y:S01]  /*1230*/  SHFL.IDX PT, R2, R80, RZ, 0x1f ;  /* 0x00001fff50027589 */ /* 0x000f2200000e0000 */
[----:B------:R-:W1:Y:S01]  /*1240*/  S2UR UR48, SR_CgaCtaId ;  /* 0x00000000003079c3 */ /* 0x000e620000008800 */
[----:B------:R-:W-:Y:S01]  /*1250*/  NOP ;  /* 0x0000000000007918 */ /* 0x000fe20000000000 */
[----:B----4-:R-:W-:-:S13]  /*1260*/  ISETP.NE.AND P0, PT, R2, 0x3, PT ;  /* 0x000000030200780c */ /* 0x010fda0003f05270 */
[----:B-1----:R-:W-:Y:S05]  /*1270*/  @P0 BRA `(.L_x_15) ;  /* 0x0000000000340947 */ /* 0x002fea0003800000 */
[----:B------:R-:W-:Y:S01]  /*1280*/  UMOV UR4, 0x400 ;  /* 0x0000040000047882 */ /* 0x000fe20000000000 */
[----:B------:R-:W-:Y:S01]  /*1290*/  UMOV UR6, 0x20 ;  /* 0x0000002000067882 */ /* 0x000fe20000000000 */
[----:B------:R-:W-:Y:S02]  /*12a0*/  ULEA UR4, UR48, UR4, 0x18 ;  /* 0x0000000430047291 */ /* 0x000fe4000f8ec0ff */
[----:B------:R-:W-:-:S04]  /*12b0*/  UIADD3 UR6, UPT, UPT, -UR6, 0x100000, URZ ;  /* 0x0010000006067890 */ /* 0x000fc8000fffe1ff */
[----:B------:R-:W-:Y:S02]  /*12c0*/  USHF.L.U32 UR7, UR6, 0xb, URZ ;  /* 0x0000000b06077899 */ /* 0x000fe400080006ff */
[----:B------:R-:W-:Y:S01]  /*12d0*/  USHF.L.U32 UR6, UR6, 0x1, URZ ;  /* 0x0000000106067899 */ /* 0x000fe200080006ff */
[----:B------:R-:W-:Y:S01]  /*12e0*/  ELECT P0, URZ, PT ;  /* 0x0000000000ff782f */ /* 0x000fe20003800000 */
[----:B------:R-:W1:Y:S10]  /*12f0*/  FENCE.VIEW.ASYNC.S ;  /* 0x00000000000073c6 */ /* 0x000e740000000000 */
[----:B-1----:R1:W4:Y:S01]  /*1300*/  SYNCS.EXCH.64 URZ, [UR4+0x3e0], UR6 ;  /* 0x0003e00604ff75b2 */ /* 0x0023220008000100 */
[----:B------:R1:W1:Y:S01]  /*1310*/  SYNCS.EXCH.64 URZ, [UR4+0x3f0], UR6 ;  /* 0x0003f00604ff75b2 */ /* 0x0002620008000100 */
[----:B------:R1:W1:Y:S01]  /*1320*/  SYNCS.EXCH.64 URZ, [UR4+0x3e8], UR6 ;  /* 0x0003e80604ff75b2 */ /* 0x0002620008000100 */
[----:B------:R1:W1:Y:S01]  /*1330*/  SYNCS.EXCH.64 URZ, [UR4+0x3f8], UR6 ;  /* 0x0003f80604ff75b2 */ /* 0x0002620008000100 */
[----:B------:R-:W-:Y:S01]  /*1340*/  NOP ;  /* 0x0000000000007918 */ /* 0x000fe20000000000 */
.L_x_15:
[----:B-1----:R-:W1:Y:S01]  /*1350*/  LDCU UR4, c[0x0][0x36c] ;  /* 0x00006d80ff0477ac */ /* 0x002e620008000800 */
[----:B------:R-:W-:Y:S01]  /*1360*/  ISETP.NE.OR P3, PT, R0, 0x2, !P3 ;  /* 0x000000020000780c */ /* 0x000fe20005f65670 */
[----:B------:R-:W-:Y:S01]  /*1370*/  NOP ;  /* 0x0000000000007918 */ /* 0x000fe20000000000 */
[----:B------:R-:W-:Y:S01]  /*1380*/  LOP3.LUT R0, R76, 0x1f, RZ, 0xc0, !PT ;  /* 0x0000001f4c007812 */ /* 0x000fe200078ec0ff */
[----:B------:R-:W-:Y:S02]  /*1390*/  UISETP.NE.AND UP4, UPT, UR18, 0x2, UPT ;  /* 0x000000021200788c */ /* 0x000fe4000bf85270 */
[----:B------:R-:W-:Y:S02]  /*13a0*/  UISETP.NE.AND UP5, UPT, UR18, URZ, UPT ;  /* 0x000000ff1200728c */ /* 0x000fe4000bfa5270 */
[----:B-1----:R-:W-:-:S09]  /*13b0*/  UISETP.EQ.U32.AND UP6, UPT, UR4, 0x1, UPT ;  /* 0x000000010400788c */ /* 0x002fd2000bfc2070 */
[----:B------:R-:W-:Y:S05]  /*13c0*/  BRA.U !UP6, `(.L_x_16) ;  /* 0x000000010e087547 */ /* 0x000fea000b800000 */
[----:B--234-:R-:W-:Y:S01]  /*13d0*/  UCGABAR_ARV ;  /* 0x00000000000079c7 */ /* 0x01cfe20008000000 */
[----:B------:R-:W-:Y:S05]  /*13e0*/  BRA `(.L_x_17) ;  /* 0x0000000000047947 */ /* 0x000fea0003800000 */
.L_x_16:
[----:B--234-:R-:W-:Y:S01]  /*13f0*/  NOP ;  /* 0x0000000000007918 */ /* 0x01cfe20000000000 */
.L_x_17:
[----:B------:R-:W1:Y:S01]  /*1400*/  S2UR UR46, SR_CTAID.X ;  /* 0x00000000002e79c3 */ /* 0x000e620000002500 */
[----:B------:R-:W-:-:S05]  /*1410*/  CS2R.32 R3, SR_CgaSize ;  /* 0x0000000000037805 */ /* 0x000fca0000008a00 */
[----:B------:R-:W-:-:S05]  /*1420*/  IMAD R3, R3, -0xa0, RZ ;  /* 0xffffff6003037824 */ /* 0x000fca00078e02ff */
[----:B------:R-:W-:-:S14]  /*1430*/  R2UR UR5, R3 ;  /* 0x00000000030572ca */ /* 0x000fdc00000e0000 */
[----:B------:R-:W2:Y:S01]  /*1440*/  LDCU UR5, c[0x0][UR5+0x2b0] ;  /* 0x00005600050577ac */ /* 0x000ea20008000800 */
[----:B------:R-:W-:-:S05]  /*1450*/  CS2R.32 R3, SR_CgaSize ;  /* 0x0000000000037805 */ /* 0x000fca0000008a00 */
[----:B------:R-:W-:-:S05]  /*1460*/  IMAD R3, R3, -0xa0, RZ ;  /* 0xffffff6003037824 */ /* 0x000fca00078e02ff */
[----:B------:R-:W-:-:S14]  /*1470*/  R2UR UR4, R3 ;  /* 0x00000000030472ca */ /* 0x000fdc00000e0000 */
[----:B------:R-:W3:Y:S01]  /*1480*/  LDCU UR4, c[0x0][UR4+0x2b4] ;  /* 0x00005680040477ac */ /* 0x000ee20008000800 */
[----:B------:R-:W4:Y:S01]  /*1490*/  S2UR UR45, SR_CTAID.Y ;  /* 0x00000000002d79c3 */ /* 0x000f220000002600 */
[----:B------:R-:W-:-:S05]  /*14a0*/  CS2R.32 R3, SR_CgaSize ;  /* 0x0000000000037805 */ /* 0x000fca0000008a00 */
[----:B------:R-:W-:-:S05]  /*14b0*/  IMAD R3, R3, -0xa0, RZ ;  /* 0xffffff6003037824 */ /* 0x000fca00078e02ff */
[----:B------:R-:W-:-:S14]  /*14c0*/  R2UR UR57, R3 ;  /* 0x00000000033972ca */ /* 0x000fdc00000e0000 */
[----:B------:R-:W3:Y:S01]  /*14d0*/  LDCU UR57, c[0x0][UR57+0x2a0] ;  /* 0x00005400393977ac */ /* 0x000ee20008000800 */
[----:B------:R-:W-:-:S05]  /*14e0*/  CS2R.32 R3, SR_CgaSize ;  /* 0x0000000000037805 */ /* 0x000fca0000008a00 */
[----:B------:R-:W-:-:S05]  /*14f0*/  IMAD R3, R3, -0xa0, RZ ;  /* 0xffffff6003037824 */ /* 0x000fca00078e02ff */
[----:B------:R-:W-:-:S14]  /*1500*/  R2UR UR60, R3 ;  /* 0x00000000033c72ca */ /* 0x000fdc00000e0000 */
[----:B------:R-:W3:Y:S01]  /*1510*/  LDCU UR60, c[0x0][UR60+0x2a4] ;  /* 0x000054803c3c77ac */ /* 0x000ee20008000800 */
[----:B------:R-:W-:Y:S01]  /*1520*/  USHF.L.U32 UR24, UR48, 0x9, URZ ;  /* 0x0000000930187899 */ /* 0x000fe200080006ff */
[----:B------:R-:W3:Y:S01]  /*1530*/  LDCU UR19, c[0x0][0xb24] ;  /* 0x00016480ff1377ac */ /* 0x000ee20008000800 */
[----:B------:R-:W3:Y:S01]  /*1540*/  LDCU UR42, c[0x0][0xb24] ;  /* 0x00016480ff2a77ac */ /* 0x000ee20008000800 */
[----:B-1----:R-:W-:Y:S01]  /*1550*/  I2FP.F32.U32 R3, UR46 ;  /* 0x0000002e00037c45 */ /* 0x002fe20008201000 */
[----:B------:R-:W1:Y:S04]  /*1560*/  LDCU UR22, c[0x0][0xb30] ;  /* 0x00016600ff1677ac */ /* 0x000e680008000800 */
[----:B--2---:R-:W-:Y:S01]  /*1570*/  FMUL R3, R3, UR5 ;  /* 0x0000000503037c20 */ /* 0x004fe20008400000 */
[----:B------:R-:W-:Y:S01]  /*1580*/  ULOP3.LUT UR24, UR24, 0x600, URZ, 0xc0, !UPT ;  /* 0x0000060018187892 */ /* 0x000fe2000f8ec0ff */
[----:B----4-:R-:W-:-:S04]  /*1590*/  I2FP.F32.U32 R2, UR45 ;  /* 0x0000002d00027c45 */ /* 0x010fc80008201000 */
[----:B------:R-:W2:Y:S01]  /*15a0*/  F2I.U32.TRUNC.NTZ R3, R3 ;  /* 0x0000000300037305 */ /* 0x000ea2000020f000 */
[----:B---3--:R-:W-:-:S07]  /*15b0*/  FMUL R2, R2, UR4 ;  /* 0x0000000402027c20 */ /* 0x008fce0008400000 */
[----:B------:R-:W3:Y:S01]  /*15c0*/  F2I.U32.TRUNC.NTZ R2, R2 ;  /* 0x0000000200027305 */ /* 0x000ee2000020f000 */
[----:B--2---:R-:W-:Y:S02]  /*15d0*/  R2UR UR5, R3 ;  /* 0x00000000030572ca */ /* 0x004fe400000e0000 */
[----:B---3--:R-:W-:Y:S02]  /*15e0*/  R2UR UR4, R2 ;  /* 0x00000000020472ca */ /* 0x008fe400000e0000 */
[----:B------:R-:W-:-:S09]  /*15f0*/  PRMT R2, RZ, 0x7610, R2 ;  /* 0x00007610ff027816 */ /* 0x000fd20000000002 */
[----:B------:R-:W-:-:S04]  /*1600*/  UIADD3 UR5, UPT, UPT, -UR5, URZ, URZ ;  /* 0x000000ff05057290 */ /* 0x000fc8000fffe1ff */
[----:B------:R-:W-:Y:S02]  /*1610*/  UIMAD UR57, UR57, UR5, UR46 ;  /* 0x00000005393972a4 */ /* 0x000fe4000f8e022e */
[----:B------:R-:W-:-:S04]  /*1620*/  UIADD3 UR4, UPT, UPT, -UR4, URZ, URZ ;  /* 0x000000ff04047290 */ /* 0x000fc8000fffe1ff */
[----:B------:R-:W-:Y:S01]  /*1630*/  UIMAD UR60, UR60, UR4, UR45 ;  /* 0x000000043c3c72a4 */ /* 0x000fe2000f8e022d */
[----:B-1----:R-:W-:Y:S11]  /*1640*/  BRA.U UP5, `(.L_x_18) ;  /* 0x0000000105407547 */ /* 0x002ff6000b800000 */
[----:B------:R-:W-:Y:S02]  /*1650*/  UISETP.NE.AND UP0, UPT, UR60, URZ, UPT ;  /* 0x000000ff3c00728c */ /* 0x000fe4000bf05270 */
[----:B------:R-:W-:Y:S02]  /*1660*/  UISETP.NE.AND UP2, UPT, UR57, 0x1, UPT ;  /* 0x000000013900788c */ /* 0x000fe4000bf45270 */
[----:B------:R-:W-:-:S04]  /*1670*/  UISETP.EQ.OR UP0, UPT, UR57, URZ, !UP0 ;  /* 0x000000ff3900728c */ /* 0x000fc8000c702670 */
[----:B------:R-:W-:Y:S02]  /*1680*/  USEL UR7, URZ, 0x1, !UP0 ;  /* 0x00000001ff077887 */ /* 0x000fe4000c000000 */
[----:B------:R-:W-:-:S04]  /*1690*/  UISETP.NE.AND UP0, UPT, UR60, URZ, UPT ;  /* 0x000000ff3c00728c */ /* 0x000fc8000bf05270 */
[----:B------:R-:W-:-:S04]  /*16a0*/  USEL UR4, URZ, 0x2, UP0 ;  /* 0x00000002ff047887 */ /* 0x000fc80008000000 */
[----:B------:R-:W-:Y:S02]  /*16b0*/  USEL UR6, UR4, 0x2, UP2 ;  /* 0x0000000204067887 */ /* 0x000fe40009000000 */
[----:B------:R-:W-:Y:S02]  /*16c0*/  USEL UR4, URZ, 0x4, UP0 ;  /* 0x00000004ff047887 */ /* 0x000fe40008000000 */
[----:B------:R-:W-:-:S04]  /*16d0*/  UISETP.NE.AND UP2, UPT, UR57, 0x2, UPT ;  /* 0x000000023900788c */ /* 0x000fc8000bf45270 */
[----:B------:R-:W-:Y:S02]  /*16e0*/  USEL UR5, UR4, 0x4, UP2 ;  /* 0x0000000404057887 */ /* 0x000fe40009000000 */
[----:B------:R-:W-:Y:S02]  /*16f0*/  USEL UR4, URZ, 0x8, UP0 ;  /* 0x00000008ff047887 */ /* 0x000fe40008000000 */
[----:B------:R-:W-:Y:S02]  /*1700*/  UISETP.NE.AND UP0, UPT, UR57, 0x3, UPT ;  /* 0x000000033900788c */ /* 0x000fe4000bf05270 */
[----:B------:R-:W-:Y:S02]  /*1710*/  UIADD3 UR5, UPT, UPT, UR5, UR6, UR7 ;  /* 0x0000000605057290 */ /* 0x000fe4000fffe007 */
[----:B------:R-:W-:-:S04]  /*1720*/  USEL UR4, UR4, 0x8, UP0 ;  /* 0x0000000804047887 */ /* 0x000fc80008000000 */
[----:B------:R-:W-:-:S06]  /*1730*/  UIADD3 UR4, UPT, UPT, UR5, UR4, URZ ;  /* 0x0000000405047290 */ /* 0x000fcc000fffe0ff */
[----:B------:R-:W-:-:S07]  /*1740*/  MOV R2, UR4 ;  /* 0x0000000400027c02 */ /* 0x000fce0008000f00 */
.L_x_18:
[----:B------:R-:W1:Y:S01]  /*1750*/  S2UR UR36, SR_CTAID.Z ;  /* 0x00000000002479c3 */ /* 0x000e620000002700 */
[----:B------:R-:W-:-:S09]  /*1760*/  UISETP.GE.AND UP0, UPT, UR19, 0x1, UPT ;  /* 0x000000011300788c */ /* 0x000fd2000bf06270 */
[----:B------:R-:W-:Y:S05]  /*1770*/  BRA.U !UP0, `(.L_x_19) ;  /* 0x0000000108d07547 */ /* 0x000fea000b800000 */
[----:B------:R-:W2:Y:S01]  /*1780*/  LDCU UR20, c[0x0][0xb0c] ;  /* 0x00016180ff1477ac */ /* 0x000ea20008000800 */
[----:B------:R-:W3:Y:S01]  /*1790*/  LDCU.128 UR12, c[0x0][0xb10] ;  /* 0x00016200ff0c77ac */ /* 0x000ee20008000c00 */
[----:B------:R-:W4:Y:S01]  /*17a0*/  LDCU UR6, c[0x0][0x370] ;  /* 0x00006e00ff0677ac */ /* 0x000f220008000800 */
[----:B------:R-:W1:Y:S01]  /*17b0*/  LDCU UR7, c[0x0][0x374] ;  /* 0x00006e80ff0777ac */ /* 0x000e620008000800 */
[----:B------:R-:W1:Y:S01]  /*17c0*/  LDCU UR21, c[0x0][0xb20] ;  /* 0x00016400ff1577ac */ /* 0x000e620008000800 */
[----:B--2---:R-:W-:Y:S02]  /*17d0*/  UISETP.NE.AND UP0, UPT, UR20, 0x1, UPT ;  /* 0x000000011400788c */ /* 0x004fe4000bf05270 */
[----:B---3--:R-:W-:Y:S01]  /*17e0*/  UIMAD.WIDE.U32 UR4, UR46, UR12, URZ ;  /* 0x0000000c2e0472a5 */ /* 0x008fe2000f8e00ff */
[----:B------:R-:W2:Y:S01]  /*17f0*/  LDCU.64 UR8, c[0x0][0xb28] ;  /* 0x00016500ff0877ac */ /* 0x000ea20008000a00 */
[----:B----4-:R-:W-:Y:S02]  /*1800*/  UIMAD.WIDE.U32 UR10, UR6, UR12, URZ ;  /* 0x0000000c060a72a5 */ /* 0x010fe4000f8e00ff */
[----:B------:R-:W-:-:S02]  /*1810*/  USHF.R.U32.HI UR5, URZ, UR13, UR5 ;  /* 0x0000000dff057299 */ /* 0x000fc40008011605 */
[----:B------:R-:W-:Y:S02]  /*1820*/  UISETP.NE.AND UP2, UPT, UR19, 0x1, UPT ;  /* 0x000000011300788c */ /* 0x000fe4000bf45270 */
[----:B------:R-:W-:Y:S01]  /*1830*/  USEL UR5, UR46, UR5, !UP0 ;  /* 0x000000052e057287 */ /* 0x000fe2000c000000 */
[----:B------:R-:W-:Y:S01]  /*1840*/  UMOV UR10, UR11 ;  /* 0x0000000b000a7c82 */ /* 0x000fe20008000000 */
[----:B------:R-:W-:Y:S02]  /*1850*/  UIMAD.WIDE.U32 UR16, UR45, UR15, URZ ;  /* 0x0000000f2d1072a5 */ /* 0x000fe4000f8e00ff */
[----:B------:R-:W-:Y:S02]  /*1860*/  @UP0 USHF.R.U32.HI UR6, URZ, UR13, UR10 ;  /* 0x0000000dff060299 */ /* 0x000fe4000801160a */
[----:B------:R-:W-:Y:S02]  /*1870*/  UISETP.NE.AND UP0, UPT, UR14, 0x1, UPT ;  /* 0x000000010e00788c */ /* 0x000fe4000bf05270 */
[----:B-1----:R-:W-:-:S02]  /*1880*/  UIMAD.WIDE.U32 UR10, UR7, UR15, URZ ;  /* 0x0000000f070a72a5 */ /* 0x002fc4000f8e00ff */
[----:B--2---:R-:W-:Y:S01]  /*1890*/  UIMAD.WIDE.U32 UR12, UR6, UR8, URZ ;  /* 0x00000008060c72a5 */ /* 0x004fe2000f8e00ff */
[----:B------:R-:W-:Y:S02]  /*18a0*/  UMOV UR4, UR17 ;  /* 0x0000001100047c82 */ /* 0x000fe40008000000 */
[----:B------:R-:W-:Y:S02]  /*18b0*/  USHF.R.U32.HI UR4, URZ, UR21, UR4 ;  /* 0x00000015ff047299 */ /* 0x000fe40008011604 */
[----:B------:R-:W-:Y:S02]  /*18c0*/  UMOV UR10, UR11 ;  /* 0x0000000b000a7c82 */ /* 0x000fe40008000000 */
[----:B------:R-:W-:Y:S01]  /*18d0*/  UMOV UR12, UR13 ;  /* 0x0000000d000c7c82 */ /* 0x000fe20008000000 */
[----:B------:R-:W-:Y:S02]  /*18e0*/  @UP0 USHF.R.U32.HI UR7, URZ, UR21, UR10 ;  /* 0x00000015ff070299 */ /* 0x000fe4000801160a */
[----:B------:R-:W-:-:S02]  /*18f0*/  USEL UR4, UR45, UR4, !UP0 ;  /* 0x000000042d047287 */ /* 0x000fc4000c000000 */
[----:B------:R-:W-:Y:S02]  /*1900*/  UIMAD.WIDE.U32 UR10, UR7, UR8, URZ ;  /* 0x00000008070a72a5 */ /* 0x000fe4000f8e00ff */
[----:B------:R-:W-:Y:S02]  /*1910*/  @UP2 USHF.R.U32.HI UR6, URZ, UR9, UR12 ;  /* 0x00000009ff062299 */ /* 0x000fe4000801160c */
[----:B------:R-:W-:-:S03]  /*1920*/  UIMAD.WIDE.U32 UR12, UR4, UR8, URZ ;  /* 0x00000008040c72a5 */ /* 0x000fc6000f8e00ff */
[----:B------:R-:W-:Y:S02]  /*1930*/  UMOV UR10, UR11 ;  /* 0x0000000b000a7c82 */ /* 0x000fe40008000000 */
[----:B------:R-:W-:Y:S02]  /*1940*/  @UP2 USHF.R.U32.HI UR7, URZ, UR9, UR10 ;  /* 0x00000009ff072299 */ /* 0x000fe4000801160a */
[----:B------:R-:W-:Y:S02]  /*1950*/  UIMAD UR10, UR6, UR19, URZ ;  /* 0x00000013060a72a4 */ /* 0x000fe4000f8e02ff */
[----:B------:R-:W-:-:S04]  /*1960*/  UIMAD UR7, UR7, UR19, URZ ;  /* 0x00000013070772a4 */ /* 0x000fc8000f8e02ff */
[----:B------:R-:W-:-:S03]  /*1970*/  UISETP.GE.AND UP0, UPT, UR4, UR7, UPT ;  /* 0x000000070400728c */ /* 0x000fc6000bf06270 */
[----:B------:R-:W-:Y:S01]  /*1980*/  UMOV UR7, UR13 ;  /* 0x0000000d00077c82 */ /* 0x000fe20008000000 */
[----:B------:R-:W-:Y:S02]  /*1990*/  UISETP.GE.OR UP0, UPT, UR5, UR10, UP0 ;  /* 0x0000000a0500728c */ /* 0x000fe40008706670 */
[----:B------:R-:W-:Y:S02]  /*19a0*/  UIMAD.WIDE.U32 UR10, UR5, UR8, URZ ;  /* 0x00000008050a72a5 */ /* 0x000fe4000f8e00ff */
[----:B------:R-:W-:Y:S02]  /*19b0*/  USHF.R.U32.HI UR7, URZ, UR9, UR7 ;  /* 0x00000009ff077299 */ /* 0x000fe40008011607 */
[----:B------:R-:W-:Y:S02]  /*19c0*/  UIADD3 UR10, UPT, UPT, -UR4, URZ, URZ ;  /* 0x000000ff040a7290 */ /* 0x000fe4000fffe1ff */
[----:B------:R-:W-:Y:S02]  /*19d0*/  USEL UR7, UR4, UR7, !UP2 ;  /* 0x0000000704077287 */ /* 0x000fe4000d000000 */
[----:B------:R-:W-:Y:S01]  /*19e0*/  UIMAD UR10, UR14, UR10, UR45 ;  /* 0x0000000a0e0a72a4 */ /* 0x000fe2000f8e022d */
[----:B------:R-:W-:Y:S01]  /*19f0*/  @!UP0 UMOV UR8, UR11 ;  /* 0x0000000b00088c82 */ /* 0x000fe20008000000 */
[----:B------:R-:W-:-:S02]  /*1a00*/  UIADD3 UR11, UPT, UPT, -UR5, URZ, URZ ;  /* 0x000000ff050b7290 */ /* 0x000fc4000fffe1ff */
[----:B------:R-:W-:Y:S02]  /*1a10*/  @!UP0 USHF.R.U32.HI UR8, URZ, UR9, UR8 ;  /* 0x00000009ff088299 */ /* 0x000fe40008011608 */
[----:B------:R-:W-:Y:S02]  /*1a20*/  UIADD3 UR9, UPT, UPT, -UR7, URZ, URZ ;  /* 0x000000ff07097290 */ /* 0x000fe4000fffe1ff */
[----:B------:R-:W-:Y:S02]  /*1a30*/  @!UP0 USEL UR8, UR5, UR8, !UP2 ;  /* 0x0000000805088287 */ /* 0x000fe4000d000000 */
[----:B------:R-:W-:Y:S02]  /*1a40*/  UIMAD UR9, UR19, UR9, UR4 ;  /* 0x00000009130972a4 */ /* 0x000fe4000f8e0204 */
[----:B------:R-:W-:Y:S02]  /*1a50*/  @!UP0 UIADD3 UR7, UPT, UPT, UR7, -UR8, URZ ;  /* 0x8000000807078290 */ /* 0x000fe4000fffe0ff */
[----:B------:R-:W-:-:S02]  /*1a60*/  @!UP0 UIMAD UR6, UR9, UR6, UR8 ;  /* 0x00000006090682a4 */ /* 0x000fc4000f8e0208 */
[----:B------:R-:W-:Y:S02]  /*1a70*/  @!UP0 UIMAD UR4, UR7, UR19, UR5 ;  /* 0x00000013070482a4 */ /* 0x000fe4000f8e0205 */
[----:B------:R-:W-:Y:S02]  /*1a80*/  UIMAD UR46, UR20, UR11, UR46 ;  /* 0x0000000b142e72a4 */ /* 0x000fe4000f8e022e */
[----:B------:R-:W-:Y:S01]  /*1a90*/  UIMAD UR45, UR4, UR14, UR10 ;  /* 0x0000000e042d72a4 */ /* 0x000fe2000f8e020a */
[----:B------:R-:W-:Y:S02]  /*1aa0*/  @!UP0 UMOV UR5, UR6 ;  /* 0x0000000600058c82 */ /* 0x000fe40008000000 */
[----:B------:R-:W-:-:S12]  /*1ab0*/  UIMAD UR46, UR5, UR20, UR46 ;  /* 0x00000014052e72a4 */ /* 0x000fd8000f8e022e */
.L_x_19:
[----:B------:R-:W-:-:S09]  /*1ac0*/  UISETP.NE.AND UP0, UPT, UR22, 0x1, UPT ;  /* 0x000000011600788c */ /* 0x000fd2000bf05270 */
[----:B------:R-:W-:Y:S05]  /*1ad0*/  BRA.U UP0, `(.L_x_20) ;  /* 0x0000000100407547 */ /* 0x000fea000b800000 */
[----:B------:R-:W2:Y:S01]  /*1ae0*/  LDCU.128 UR8, c[0x0][0xb10] ;  /* 0x00016200ff0877ac */ /* 0x000ea20008000c00 */
[----:B------:R-:W3:Y:S01]  /*1af0*/  LDCU UR12, c[0x0][0xb0c] ;  /* 0x00016180ff0c77ac */ /* 0x000ee20008000800 */
[----:B------:R-:W4:Y:S01]  /*1b00*/  LDCU UR13, c[0x0][0xb20] ;  /* 0x00016400ff0d77ac */ /* 0x000f220008000800 */
[----:B--2---:R-:W-:Y:S02]  /*1b10*/  UIMAD.WIDE.U32 UR4, UR46, UR8, URZ ;  /* 0x000000082e0472a5 */ /* 0x004fe4000f8e00ff */
[----:B------:R-:W-:Y:S02]  /*1b20*/  UIMAD.WIDE.U32 UR6, UR45, UR11, URZ ;  /* 0x0000000b2d0672a5 */ /* 0x000fe4000f8e00ff */
[----:B---3--:R-:W-:Y:S02]  /*1b30*/  UISETP.NE.AND UP0, UPT, UR12, 0x1, UPT ;  /* 0x000000010c00788c */ /* 0x008fe4000bf05270 */
[----:B------:R-:W-:-:S03]  /*1b40*/  USHF.R.U32.HI UR5, URZ, UR9, UR5 ;  /* 0x00000009ff057299 */ /* 0x000fc60008011605 */
[----:B------:R-:W-:Y:S01]  /*1b50*/  UMOV UR4, UR7 ;  /* 0x0000000700047c82 */ /* 0x000fe20008000000 */
[----:B------:R-:W-:Y:S02]  /*1b60*/  USEL UR5, UR46, UR5, !UP0 ;  /* 0x000000052e057287 */ /* 0x000fe4000c000000 */
[----:B------:R-:W-:Y:S02]  /*1b70*/  UISETP.NE.AND UP0, UPT, UR10, 0x1, UPT ;  /* 0x000000010a00788c */ /* 0x000fe4000bf05270 */
[----:B----4-:R-:W-:-:S04]  /*1b80*/  USHF.R.U32.HI UR4, URZ, UR13, UR4 ;  /* 0x0000000dff047299 */ /* 0x010fc80008011604 */
[----:B------:R-:W-:-:S04]  /*1b90*/  USEL UR4, UR45, UR4, !UP0 ;  /* 0x000000042d047287 */ /* 0x000fc8000c000000 */
[----:B------:R-:W-:Y:S02]  /*1ba0*/  UIADD3 UR6, UPT, UPT, UR5, -UR4, URZ ;  /* 0x8000000405067290 */ /* 0x000fe4000fffe0ff */
[----:B------:R-:W-:Y:S02]  /*1bb0*/  UIADD3 UR4, UPT, UPT, -UR5, UR4, URZ ;  /* 0x0000000405047290 */ /* 0x000fe4000fffe1ff */
[----:B------:R-:W-:Y:S02]  /*1bc0*/  UIMAD UR45, UR6, UR10, UR45 ;  /* 0x0000000a062d72a4 */ /* 0x000fe4000f8e022d */
[----:B------:R-:W-:-:S12]  /*1bd0*/  UIMAD UR46, UR4, UR12, UR46 ;  /* 0x0000000c042e72a4 */ /* 0x000fd8000f8e022e */
.L_x_20:
[----:B------:R-:W-:Y:S01]  /*1be0*/  UISETP.NE.AND UP0, UPT, UR18, 0x2, UPT ;  /* 0x000000021200788c */ /* 0x000fe2000bf05270 */
[----:B------:R-:W-:Y:S09]  /*1bf0*/  BRA.U !UP6, `(.L_x_21) ;  /* 0x000000010e0c7547 */ /* 0x000ff2000b800000 */
[----:B------:R-:W-:Y:S01]  /*1c00*/  UCGABAR_WAIT ;  /* 0x0000000000007dc7 */ /* 0x000fe20008000000 */
[----:B------:R-:W-:Y:S01]  /*1c10*/  CCTL.IVALL ;  /* 0x00000000ff00798f */ /* 0x000fe20002000000 */
[----:B------:R-:W-:Y:S05]  /*1c20*/  BRA `(.L_x_22) ;  /* 0x0000000000047947 */ /* 0x000fea0003800000 */
.L_x_21:
[----:B------:R-:W-:Y:S06]  /*1c30*/  BAR.SYNC.DEFER_BLOCKING 0x0 ;  /* 0x0000000000007b1d */ /* 0x000fec0000010000 */
.L_x_22:
[----:B------:R-:W-:Y:S05]  /*1c40*/  BRA.U UP0, `(.L_x_23) ;  /* 0x0000002d00c87547 */ /* 0x000fea000b800000 */
[----:B------:R-:W2:Y:S01]  /*1c50*/  LDCU UR6, c[0x0][0x38c] ;  /* 0x00007180ff0677ac */ /* 0x000ea20008000800 */
[----:B------:R-:W-:Y:S01]  /*1c60*/  PLOP3.LUT P1, PT, PT, PT, UP3, 0x80, 0x8 ;  /* 0x000000000008781c */ /* 0x000fe20003f2f038 */
[----:B------:R-:W-:Y:S01]  /*1c70*/  IMAD.MOV.U32 R12, RZ, RZ, 0x1 ;  /* 0x00000001ff0c7424 */ /* 0x000fe200078e00ff */
[----:B------:R-:W-:Y:S01]  /*1c80*/  ISETP.EQ.OR P2, PT, R0, RZ, P3 ;  /* 0x000000ff0000720c */ /* 0x000fe20001f42670 */
[----:B------:R-:W-:Y:S01]  /*1c90*/  UISETP.NE.AND UP1, UPT, UR18, URZ, UPT ;  /* 0x000000ff1200728c */ /* 0x000fe2000bf25270 */
[----:B------:R-:W-:Y:S01]  /*1ca0*/  PLOP3.LUT P1, PT, P1, PT, PT, 0x8, 0x80 ;  /* 0x000000000080781c */ /* 0x000fe20000f2e170 */
[----:B------:R-:W-:Y:S01]  /*1cb0*/  USEL UR25, URZ, 0x1, UP4 ;  /* 0x00000001ff197887 */ /* 0x000fe2000a000000 */
[----:B------:R-:W-:Y:S01]  /*1cc0*/  CS2R R10, SRZ ;  /* 0x00000000000a7805 */ /* 0x000fe2000001ff00 */
[----:B------:R-:W-:Y:S01]  /*1cd0*/  IMAD.MOV.U32 R9, RZ, RZ, RZ ;  /* 0x000000ffff097224 */ /* 0x000fe200078e00ff */
[----:B------:R-:W3:Y:S01]  /*1ce0*/  LDCU UR39, c[0x0][0x370] ;  /* 0x00006e00ff2777ac */ /* 0x000ee20008000800 */
[----:B------:R-:W-:Y:S01]  /*1cf0*/  IMAD.MOV.U32 R8, RZ, RZ, 0x1 ;  /* 0x00000001ff087424 */ /* 0x000fe200078e00ff */
[----:B------:R-:W4:Y:S01]  /*1d00*/  LDCU.64 UR28, c[0x0][0x348] ;  /* 0x00006900ff1c77ac */ /* 0x000f220008000a00 */
[----:B------:R-:W-:-:S02]  /*1d10*/  USHF.R.U32.HI UR44, URZ, 0x5, UR24 ;  /* 0x00000005ff2c7899 */ /* 0x000fc40008011618 */
[----:B--2---:R-:W-:Y:S02]  /*1d20*/  UIADD3 UR5, UPT, UPT, UR6, 0x1f, URZ ;  /* 0x0000001f06057890 */ /* 0x004fe4000fffe0ff */
[----:B------:R-:W-:Y:S02]  /*1d30*/  UIADD3 UR47, UPT, UPT, UR6, 0x3e, URZ ;  /* 0x0000003e062f7890 */ /* 0x000fe4000fffe0ff */
[----:B------:R-:W-:Y:S01]  /*1d40*/  USHF.R.S32.HI UR4, URZ, 0x1f, UR5 ;  /* 0x0000001fff047899 */ /* 0x000fe20008011405 */
[----:B------:R-:W2:Y:S03]  /*1d50*/  LDCU UR38, c[0x0][0x374] ;  /* 0x00006e80ff2677ac */ /* 0x000ea60008000800 */
[----:B------:R-:W-:Y:S02]  /*1d60*/  ULEA.HI UR4, UR4, UR5, URZ, 0x5 ;  /* 0x0000000504047291 */ /* 0x000fe4000f8f28ff */
[----:B------:R-:W-:-:S02]  /*1d70*/  USEL UR25, UR25, 0x2, UP1 ;  /* 0x0000000219197887 */ /* 0x000fc40008800000 */
[----:B------:R-:W-:Y:S02]  /*1d80*/  USHF.R.S32.HI UR41, URZ, 0x5, UR4 ;  /* 0x00000005ff297899 */ /* 0x000fe40008011404 */
[----:B------:R-:W-:Y:S02]  /*1d90*/  UIADD3 UR4, UPT, UPT, UR6, -0x1, URZ ;  /* 0xffffffff06047890 */ /* 0x000fe4000fffe0ff */
[----:B------:R-:W-:Y:S02]  /*1da0*/  UISETP.LT.U32.AND UP0, UPT, UR41, 0x36, UPT ;  /* 0x000000362900788c */ /* 0x000fe4000bf01070 */
[----:B------:R-:W-:Y:S02]  /*1db0*/  UISETP.GE.U32.AND UP2, UPT, UR4, -0x3f, UPT ;  /* 0xffffffc10400788c */ /* 0x000fe4000bf46070 */
[----:B------:R-:W-:Y:S01]  /*1dc0*/  USEL UR40, UR41, 0x36, UP0 ;  /* 0x0000003629287887 */ /* 0x000fe20008000000 */
[----:B------:R-:W-:-:S03]  /*1dd0*/  UMOV UR5, URZ ;  /* 0x000000ff00057c82 */ /* 0x000fc60008000000 */
[----:B------:R-:W-:Y:S02]  /*1de0*/  UIADD3 UR21, UPT, UPT, UR40, -0x1, URZ ;  /* 0xffffffff28157890 */ /* 0x000fe4000fffe0ff */
[----:B------:R-:W-:-:S03]  /*1df0*/  UIADD3 UR43, UPT, UPT, UR41, -UR40, URZ ;  /* 0x80000028292b7290 */ /* 0x000fc6000fffe0ff */
[----:B------:R-:W-:-:S04]  /*1e00*/  @UP2 UIADD3 UR21, UPT, UPT, UR40, URZ, URZ ;  /* 0x000000ff28152290 */ /* 0x000fc8000fffe0ff */
[----:B--234-:R-:W-:-:S12]  /*1e10*/  UIADD3 UR21, UPT, UPT, UR21, 0x1, URZ ;  /* 0x0000000115157890 */ /* 0x01cfd8000fffe0ff */
.L_x_43:
[----:B------:R-:W-:Y:S01]  /*1e20*/  UISETP.NE.AND UP0, UPT, UR48, URZ, UPT ;  /* 0x000000ff3000728c */ /* 0x000fe2000bf05270 */
[----:B------:R-:W2:Y:S08]  /*1e30*/  S2UR UR48, SR_CgaCtaId ;  /* 0x00000000003079c3 */ /* 0x000eb00000008800 */
[----:B------:R-:W-:Y:S05]  /*1e40*/  BRA.U UP0, `(.L_x_24) ;  /* 0x0000000100347547 */ /* 0x000fea000b800000 */
[----:B------:R-:W3:Y:S01]  /*1e50*/  S2R R0, SR_CgaCtaId ;  /* 0x0000000000007919 */ /* 0x000ee20000008800 */
[----:B------:R-:W-:-:S04]  /*1e60*/  MOV R2, 0x400 ;  /* 0x0000040000027802 */ /* 0x000fc80000000f00 */
[----:B---3--:R-:W-:Y:S02]  /*1e70*/  LEA R0, R0, R2, 0x18 ;  /* 0x0000000200007211 */ /* 0x008fe400078ec0ff */
[----:B------:R-:W-:-:S03]  /*1e80*/  SHF.L.U32 R2, R8, 0x1f, RZ ;  /* 0x0000001f08027819 */ /* 0x000fc600000006ff */
[----:B------:R-:W-:-:S04]  /*1e90*/  IMAD R0, R9, 0x8, R0 ;  /* 0x0000000809007824 */ /* 0x000fc800078e0200 */
[----:B------:R-:W3:Y:S02]  /*1ea0*/  SYNCS.PHASECHK.TRANS64.TRYWAIT P0, [R0+URZ+0x3f0], R2 ;  /* 0x0003f002000075a7 */ /* 0x000ee400080011ff */
[----:B---3--:R-:W-:Y:S05]  /*1eb0*/  @!P0 BRA `(.L_x_25) ;  /* 0x0000006800c88947 */ /* 0x008fea0003800000 */
.L_x_153:
[----:B------:R-:W-:Y:S01]  /*1ec0*/  VIADD R9, R9, 0x1 ;  /* 0x0000000109097836 */ /* 0x000fe20000000000 */
[----:B------:R3:W-:Y:S04]  /*1ed0*/  SYNCS.ARRIVE.TRANS64.A1T0 RZ, [R0+URZ+0x3e0], RZ ;  /* 0x0003e0ff00ff79a7 */ /* 0x0007e800081000ff */
[----:B------:R-:W-:-:S04]  /*1ee0*/  ISETP.NE.AND P0, PT, R9, 0x2, PT ;  /* 0x000000020900780c */ /* 0x000fc80003f05270 */
[----:B------:R-:W-:Y:S02]  /*1ef0*/  SEL R9, R9, RZ, P0 ;  /* 0x000000ff09097207 */ /* 0x000fe40000000000 */
[----:B---3--:R-:W-:-:S04]  /*1f00*/  SEL R0, RZ, 0x1, P0 ;  /* 0x00000001ff007807 */ /* 0x008fc80000000000 */
[----:B------:R-:W-:-:S07]  /*1f10*/  LOP3.LUT R8, R8, R0, RZ, 0x3c, !PT ;  /* 0x0000000008087212 */ /* 0x000fce00078e3cff */
.L_x_24:
[----:B------:R-:W-:Y:S01]  /*1f20*/  UMOV UR6, 0x400 ;  /* 0x0000040000067882 */ /* 0x000fe20000000000 */
[----:B------:R-:W-:Y:S01]  /*1f30*/  SHF.L.U32 R0, R12, 0x1f, RZ ;  /* 0x0000001f0c007819 */ /* 0x000fe200000006ff */
[----:B--2---:R-:W-:Y:S02]  /*1f40*/  ULEA UR6, UR48, UR6, 0x18 ;  /* 0x0000000630067291 */ /* 0x004fe4000f8ec0ff */
[----:B------:R-:W-:Y:S02]  /*1f50*/  UISETP.GE.U32.AND UP0, UPT, UR47, 0x3f, UPT ;  /* 0x0000003f2f00788c */ /* 0x000fe4000bf06070 */
[----:B------:R-:W-:Y:S02]  /*1f60*/  ULEA UR4, UR5, UR6, 0x3 ;  /* 0x0000000605047291 */ /* 0x000fe4000f8e18ff */
[----:B------:R-:W-:Y:S02]  /*1f70*/  USHF.L.U32 UR35, UR46, 0x6, URZ ;  /* 0x000000062e237899 */ /* 0x000fe400080006ff */
[----:B------:R-:W-:Y:S01]  /*1f80*/  ULEA UR11, UR45, UR44, 0x6 ;  /* 0x0000002c2d0b7291 */ /* 0x000fe2000f8e30ff */
[----:B------:R-:W-:-:S04]  /*1f90*/  UMOV UR13, URZ ;  /* 0x000000ff000d7c82 */ /* 0x000fc80008000000 */
[----:B------:R2:W3:Y:S01]  /*1fa0*/  SYNCS.PHASECHK.TRANS64.TRYWAIT P0, [UR4+0x1b0], R0 ;  /* 0x0001b000ff0075a7 */ /* 0x0004e20008001104 */
[----:B------:R-:W-:Y:S06]  /*1fb0*/  BRA.U !UP0, `(.L_x_26) ;  /* 0x0000000108bc7547 */ /* 0x000fec000b800000 */
[----:B------:R-:W-:Y:S01]  /*1fc0*/  UMOV UR7, URZ ;  /* 0x000000ff00077c82 */ /* 0x000fe20008000000 */
[----:B------:R-:W-:-:S05]  /*1fd0*/  UMOV UR4, UR5 ;  /* 0x0000000500047c82 */ /* 0x000fca0008000000 */
.L_x_32:
[----:B------:R-:W-:Y:S01]  /*1fe0*/  ULEA UR33, UR4, UR6, 0x3 ;  /* 0x0000000604217291 */ /* 0x000fe2000f8e18ff */
[----:B---3--:R-:W-:Y:S01]  /*1ff0*/  @!P3 MOV R2, 0x1000 ;  /* 0x000010000002b802 */ /* 0x008fe20000000f00 */
[----:B-1-34-:R-:W-:Y:S10]  /*2000*/  @P0 BRA `(.L_x_27) ;  /* 0x00000000000c0947 */ /* 0x01aff40003800000 */
[----:B------:R-:W-:-:S04]  /*2010*/  SHF.L.U32 R3, R12, 0x1f, RZ ;  /* 0x0000001f0c037819 */ /* 0x000fc800000006ff */
[----:B------:R-:W3:Y:S02]  /*2020*/  SYNCS.PHASECHK.TRANS64.TRYWAIT P0, [UR33+0x1b0], R3 ;  /* 0x0001b003ff0075a7 */ /* 0x000ee40008001121 */
[----:B---3--:R-:W-:Y:S05]  /*2030*/  @!P0 BRA `(.L_x_28) ;  /* 0x00000068007c8947 */ /* 0x008fea0003800000 */
.L_x_27:
[----:B------:R3:W-:Y:S01]  /*2040*/  @!P3 SYNCS.ARRIVE.TRANS64 RZ, [UR33], R2 ;  /* 0x00000002ffffb9a7 */ /* 0x0007e20008000021 */
[----:B------:R-:W-:-:S04]  /*2050*/  ULOP3.LUT UR5, UR25, 0x2, URZ, 0xfc, !UPT ;  /* 0x0000000219057892 */ /* 0x000fc8000f8efcff */
[----:B------:R-:W-:-:S09]  /*2060*/  UISETP.NE.AND UP0, UPT, UR5, 0x2, UPT ;  /* 0x000000020500788c */ /* 0x000fd2000bf05270 */
[----:B------:R-:W-:Y:S05]  /*2070*/  BRA.U UP0, `(.L_x_29) ;  /* 0x0000000100047547 */ /* 0x000fea000b800000 */
[----:B-1----:R-:W-:Y:S05]  /*2080*/  BPT.TRAP 0x1 ;  /* 0x000000040000795c */ /* 0x002fea0000300000 */
.L_x_29:
[----:B------:R-:W-:Y:S04]  /*2090*/  BSSY.RECONVERGENT B0, `(.L_x_30) ;  /* 0x0000003000007945 */ /* 0x000fe80003800200 */
[----:B------:R-:W-:Y:S05]  /*20a0*/  @P2 BRA `(.L_x_31) ;  /* 0x0000000000042947 */ /* 0x000fea0003800000 */
[----:B-1----:R-:W-:Y:S05]  /*20b0*/  BPT.TRAP 0x1 ;  /* 0x000000040000795c */ /* 0x002fea0000300000 */
.L_x_31:
[----:B-1----:R-:W-:Y:S05]  /*20c0*/  BSYNC.RECONVERGENT B0 ;  /* 0x0000000000007941 */ /* 0x002fea0003800200 */
.L_x_30:
[----:B------:R-:W-:Y:S02]  /*20d0*/  UIADD3 UR5, UPT, UPT, UR4, 0x1, URZ ;  /* 0x0000000104057890 */ /* 0x000fe4000fffe0ff */
[----:B------:R-:W-:Y:S02]  /*20e0*/  USHF.L.U32 UR34, UR7, 0x5, URZ ;  /* 0x0000000507227899 */ /* 0x000fe400080006ff */
[----:B------:R-:W-:Y:S02]  /*20f0*/  UISETP.NE.AND UP0, UPT, UR5, 0x36, UPT ;  /* 0x000000360500788c */ /* 0x000fe4000bf05270 */
[----:B------:R-:W-:Y:S02]  /*2100*/  USHF.L.U32 UR32, UR4, 0xb, URZ ;  /* 0x0000000b04207899 */ /* 0x000fe400080006ff */
[----:B------:R-:W-:Y:S02]  /*2110*/  USEL UR9, URZ, 0x1, UP0 ;  /* 0x00000001ff097887 */ /* 0x000fe40008000000 */
[----:B------:R-:W-:-:S02]  /*2120*/  USEL UR5, UR5, URZ, UP0 ;  /* 0x000000ff05057287 */ /* 0x000fc40008000000 */
[----:B------:R-:W-:Y:S02]  /*2130*/  UIADD3 UR14, UP0, UPT, UR28, 0x180, URZ ;  /* 0x000001801c0e7890 */ /* 0x000fe4000ff1e0ff */
[----:B------:R-:W-:Y:S01]  /*2140*/  ULEA UR8, UR5, UR6, 0x3 ;  /* 0x0000000605087291 */ /* 0x000fe2000f8e18ff */
[----:B------:R-:W-:Y:S01]  /*2150*/  LOP3.LUT R12, R12, UR9, RZ, 0x3c, !PT ;  /* 0x000000090c0c7c12 */ /* 0x000fe2000f8e3cff */
[----:B------:R-:W-:Y:S02]  /*2160*/  UIADD3 UR7, UPT, UPT, UR7, 0x1, URZ ;  /* 0x0000000107077890 */ /* 0x000fe4000fffe0ff */
[----:B------:R-:W-:Y:S01]  /*2170*/  UIADD3 UR16, UP1, UPT, UR28, 0x80, URZ ;  /* 0x000000801c107890 */ /* 0x000fe2000ff3e0ff */
[----:B--2---:R-:W-:Y:S01]  /*2180*/  SHF.L.U32 R0, R12, 0x1f, RZ ;  /* 0x0000001f0c007819 */ /* 0x004fe200000006ff */
[----:B------:R-:W-:Y:S02]  /*2190*/  UIADD3.X UR15, UPT, UPT, URZ, UR29, URZ, UP0, !UPT ;  /* 0x0000001dff0f7290 */ /* 0x000fe400087fe4ff */
[----:B------:R-:W-:Y:S01]  /*21a0*/  UISETP.NE.AND UP0, UPT, UR7, UR21, UPT ;  /* 0x000000150700728c */ /* 0x000fe2000bf05270 */
[----:B------:R4:W1:Y:S01]  /*21b0*/  SYNCS.PHASECHK.TRANS64.TRYWAIT P0, [UR8+0x1b0], R0 ;  /* 0x0001b000ff0075a7 */ /* 0x0008620008001108 */
[----:B------:R-:W-:-:S02]  /*21c0*/  ULOP3.LUT UR8, UR32, UR24, URZ, 0xfc, !UPT ;  /* 0x0000001820087292 */ /* 0x000fc4000f8efcff */
[----:B------:R-:W-:Y:S02]  /*21d0*/  UIADD3.X UR17, UPT, UPT, URZ, UR29, URZ, UP1, !UPT ;  /* 0x0000001dff117290 */ /* 0x000fe40008ffe4ff */
[----:B------:R-:W-:Y:S02]  /*21e0*/  UIADD3 UR32, UPT, UPT, UR6, 0x2800, UR32 ;  /* 0x0000280006207890 */ /* 0x000fe4000fffe020 */
[----:B------:R-:W-:Y:S01]  /*21f0*/  UIADD3 UR8, UPT, UPT, UR6, 0x1d800, UR8 ;  /* 0x0001d80006087890 */ /* 0x000fe2000fffe008 */
[----:B------:R-:W-:Y:S01]  /*2200*/  UMOV UR18, 0x0 ;  /* 0x0000000000127882 */ /* 0x000fe20000000000 */
[----:B------:R-:W-:Y:S01]  /*2210*/  UMOV UR19, 0x10000000 ;  /* 0x1000000000137882 */ /* 0x000fe20000000000 */
[----:B------:R-:W-:Y:S01]  /*2220*/  UMOV UR4, 0xf0000 ;  /* 0x000f000000047882 */ /* 0x000fe20000000000 */
[----:B------:R-:W-:Y:S01]  /*2230*/  UMOV UR12, UR36 ;  /* 0x00000024000c7c82 */ /* 0x000fe20008000000 */
[----:B------:R-:W-:Y:S01]  /*2240*/  UMOV UR9, UR33 ;  /* 0x0000002100097c82 */ /* 0x000fe20008000000 */
[----:B------:R-:W-:Y:S01]  /*2250*/  UMOV UR10, UR34 ;  /* 0x00000022000a7c82 */ /* 0x000fe20008000000 */
[----:B------:R-:W-:Y:S01]  /*2260*/  UTMALDG.3D [UR32], [UR16], desc[UR18] ;  /* 0x00001220100075b4 */ /* 0x000fe20008011000 */
[----:B------:R-:W-:Y:S01]  /*2270*/  UMOV UR13, UR21 ;  /* 0x00000015000d7c82 */ /* 0x000fe20008000000 */
[----:B------:R2:W-:Y:S02]  /*2280*/  UTMALDG.3D.MULTICAST [UR8], [UR14], UR4, desc[UR18] ;  /* 0x000012080e0073b4 */ /* 0x0005e40008011804 */
[----:B--2---:R-:W-:Y:S01]  /*2290*/  UMOV UR4, UR5 ;  /* 0x0000000500047c82 */ /* 0x004fe20008000000 */
[----:B------:R-:W-:Y:S05]  /*22a0*/  BRA.U UP0, `(.L_x_32) ;  /* 0xfffffffd004c7547 */ /* 0x000fea000b83ffff */
.L_x_26:
[----:B------:R-:W-:Y:S01]  /*22b0*/  ULEA UR4, UR5, UR6, 0x3 ;  /* 0x0000000605047291 */ /* 0x000fe2000f8e18ff */
[----:B--2-4-:R-:W-:Y:S01]  /*22c0*/  SHF.L.U32 R0, R12, 0x1f, RZ ;  /* 0x0000001f0c007819 */ /* 0x014fe200000006ff */
[----:B------:R-:W-:Y:S01]  /*22d0*/  @!P1 SYNCS.ARRIVE.TRANS64.A1T0 RZ, [UR6+0x378], RZ ;  /* 0x000378ffffff99a7 */ /* 0x000fe20008100006 */
[----:B------:R-:W-:-:S06]  /*22e0*/  UISETP.GT.AND UP0, UPT, UR41, UR40, UPT ;  /* 0x000000282900728c */ /* 0x000fcc000bf04270 */
[----:B-1-3--:R1:W2:Y:S03]  /*22f0*/  SYNCS.PHASECHK.TRANS64.TRYWAIT P0, [UR4+0x1b0], R0 ;  /* 0x0001b000ff0075a7 */ /* 0x00a2a60008001104 */
[----:B------:R-:W-:Y:S05]  /*2300*/  BRA.U !UP0, `(.L_x_33) ;  /* 0x0000000108c07547 */ /* 0x000fea000b800000 */
[----:B------:R-:W-:Y:S01]  /*2310*/  UIADD3 UR26, UPT, UPT, UR43, UR13, URZ ;  /* 0x0000000d2b1a7290 */ /* 0x000fe2000fffe0ff */
[----:B------:R-:W-:-:S11]  /*2320*/  UMOV UR4, UR5 ;  /* 0x0000000500047c82 */ /* 0x000fd60008000000 */
.L_x_39:
[----:B------:R-:W-:Y:S01]  /*2330*/  ULEA UR17, UR4, UR6, 0x3 ;  /* 0x0000000604117291 */ /* 0x000fe2000f8e18ff */
[----:B--2---:R-:W-:Y:S01]  /*2340*/  @!P3 MOV R2, 0x1000 ;  /* 0x000010000002b802 */ /* 0x004fe20000000f00 */
[----:B--234-:R-:W-:Y:S10]  /*2350*/  @P0 BRA `(.L_x_34) ;  /* 0x00000000000c0947 */ /* 0x01cff40003800000 */
[----:B------:R-:W-:-:S04]  /*2360*/  SHF.L.U32 R3, R12, 0x1f, RZ ;  /* 0x0000001f0c037819 */ /* 0x000fc800000006ff */
[----:B------:R-:W2:Y:S02]  /*2370*/  SYNCS.PHASECHK.TRANS64.TRYWAIT P0, [UR17+0x1b0], R3 ;  /* 0x0001b003ff0075a7 */ /* 0x000ea40008001111 */
[----:B--2---:R-:W-:Y:S05]  /*2380*/  @!P0 BRA `(.L_x_35) ;  /* 0x0000006400c08947 */ /* 0x004fea0003800000 */
.L_x_34:
[----:B------:R2:W-:Y:S01]  /*2390*/  @!P3 SYNCS.ARRIVE.TRANS64 RZ, [UR17], R2 ;  /* 0x00000002ffffb9a7 */ /* 0x0005e20008000011 */
[----:B------:R-:W-:-:S04]  /*23a0*/  ULOP3.LUT UR5, UR25, 0x2, URZ, 0xfc, !UPT ;  /* 0x0000000219057892 */ /* 0x000fc8000f8efcff */
[----:B------:R-:W-:-:S09]  /*23b0*/  UISETP.NE.AND UP0, UPT, UR5, 0x2, UPT ;  /* 0x000000020500788c */ /* 0x000fd2000bf05270 */
[----:B------:R-:W-:Y:S05]  /*23c0*/  BRA.U UP0, `(.L_x_36) ;  /* 0x0000000100047547 */ /* 0x000fea000b800000 */
[----:B------:R-:W-:Y:S05]  /*23d0*/  BPT.TRAP 0x1 ;  /* 0x000000040000795c */ /* 0x000fea0000300000 */
.L_x_36:
[----:B------:R-:W-:Y:S04]  /*23e0*/  BSSY.RECONVERGENT B0, `(.L_x_37) ;  /* 0x0000003000007945 */ /* 0x000fe80003800200 */
[----:B------:R-:W-:Y:S05]  /*23f0*/  @P2 BRA `(.L_x_38) ;  /* 0x0000000000042947 */ /* 0x000fea0003800000 */
[----:B------:R-:W-:Y:S05]  /*2400*/  BPT.TRAP 0x1 ;  /* 0x000000040000795c */ /* 0x000fea0000300000 */
.L_x_38:
[----:B------:R-:W-:Y:S05]  /*2410*/  BSYNC.RECONVERGENT B0 ;  /* 0x0000000000007941 */ /* 0x000fea0003800200 */
.L_x_37:
[----:B------:R-:W-:Y:S02]  /*2420*/  UIADD3 UR5, UPT, UPT, UR4, 0x1, URZ ;  /* 0x0000000104057890 */ /* 0x000fe4000fffe0ff */
[----:B------:R-:W-:Y:S02]  /*2430*/  USHF.L.U32 UR18, UR13, 0x5, URZ ;  /* 0x000000050d127899 */ /* 0x000fe400080006ff */
[----:B------:R-:W-:Y:S02]  /*2440*/  UISETP.NE.AND UP0, UPT, UR5, 0x36, UPT ;  /* 0x000000360500788c */ /* 0x000fe4000bf05270 */
[----:B------:R-:W-:Y:S02]  /*2450*/  USHF.L.U32 UR16, UR4, 0xb, URZ ;  /* 0x0000000b04107899 */ /* 0x000fe400080006ff */
[----:B------:R-:W-:Y:S02]  /*2460*/  USEL UR8, URZ, 0x1, UP0 ;  /* 0x00000001ff087887 */ /* 0x000fe40008000000 */
[----:B------:R-:W-:-:S02]  /*2470*/  USEL UR5, UR5, URZ, UP0 ;  /* 0x000000ff05057287 */ /* 0x000fc40008000000 */
[----:B------:R-:W-:Y:S02]  /*2480*/  UIADD3 UR22, UP0, UPT, UR28, 0x180, URZ ;  /* 0x000001801c167890 */ /* 0x000fe4000ff1e0ff */
[----:B------:R-:W-:Y:S01]  /*2490*/  UIADD3 UR13, UPT, UPT, UR13, 0x1, URZ ;  /* 0x000000010d0d7890 */ /* 0x000fe2000fffe0ff */
[----:B------:R-:W-:Y:S01]  /*24a0*/  LOP3.LUT R12, R12, UR8, RZ, 0x3c, !PT ;  /* 0x000000080c0c7c12 */ /* 0x000fe2000f8e3cff */
[----:B------:R-:W-:Y:S02]  /*24b0*/  UIADD3 UR14, UP1, UPT, UR28, 0x80, URZ ;  /* 0x000000801c0e7890 */ /* 0x000fe4000ff3e0ff */
[----:B------:R-:W-:Y:S01]  /*24c0*/  UIADD3.X UR23, UPT, UPT, URZ, UR29, URZ, UP0, !UPT ;  /* 0x0000001dff177290 */ /* 0x000fe200087fe4ff */
[----:B-1----:R-:W-:Y:S01]  /*24d0*/  SHF.L.U32 R0, R12, 0x1f, RZ ;  /* 0x0000001f0c007819 */ /* 0x002fe200000006ff */
[----:B------:R-:W-:Y:S02]  /*24e0*/  ULOP3.LUT UR8, UR16, UR24, URZ, 0xfc, !UPT ;  /* 0x0000001810087292 */ /* 0x000fe4000f8efcff */
[----:B------:R-:W-:-:S02]  /*24f0*/  UISETP.NE.AND UP0, UPT, UR13, UR26, UPT ;  /* 0x0000001a0d00728c */ /* 0x000fc4000bf05270 */
[----:B------:R-:W-:Y:S02]  /*2500*/  ULEA UR7, UR5, UR6, 0x3 ;  /* 0x0000000605077291 */ /* 0x000fe4000f8e18ff */
[----:B------:R-:W-:Y:S02]  /*2510*/  UIADD3 UR16, UPT, UPT, UR6, 0x2800, UR16 ;  /* 0x0000280006107890 */ /* 0x000fe4000fffe010 */
[----:B------:R-:W-:Y:S02]  /*2520*/  UIADD3.X UR15, UPT, UPT, URZ, UR29, URZ, UP1, !UPT ;  /* 0x0000001dff0f7290 */ /* 0x000fe40008ffe4ff */
[----:B------:R-:W-:Y:S01]  /*2530*/  UIADD3 UR8, UPT, UPT, UR6, 0x1d800, UR8 ;  /* 0x0001d80006087890 */ /* 0x000fe2000fffe008 */
[----:B------:R-:W-:Y:S01]  /*2540*/  UMOV UR30, 0x0 ;  /* 0x00000000001e7882 */ /* 0x000fe20000000000 */
[----:B------:R-:W-:Y:S01]  /*2550*/  UMOV UR31, 0x10000000 ;  /* 0x10000000001f7882 */ /* 0x000fe20000000000 */
[----:B------:R-:W-:Y:S01]  /*2560*/  UMOV UR19, UR35 ;  /* 0x0000002300137c82 */ /* 0x000fe20008000000 */
[----:B------:R-:W-:Y:S01]  /*2570*/  UMOV UR20, UR36 ;  /* 0x0000002400147c82 */ /* 0x000fe20008000000 */
[----:B------:R3:W4:Y:S01]  /*2580*/  SYNCS.PHASECHK.TRANS64.TRYWAIT P0, [UR7+0x1b0], R0 ;  /* 0x0001b000ff0075a7 */ /* 0x0007220008001107 */
[----:B------:R-:W-:Y:S01]  /*2590*/  UMOV UR4, 0xf0000 ;  /* 0x000f000000047882 */ /* 0x000fe20000000000 */
[----:B------:R-:W-:Y:S01]  /*25a0*/  UMOV UR12, UR36 ;  /* 0x00000024000c7c82 */ /* 0x000fe20008000000 */
[----:B------:R-:W-:Y:S01]  /*25b0*/  UMOV UR9, UR17 ;  /* 0x0000001100097c82 */ /* 0x000fe20008000000 */
[----:B------:R-:W-:Y:S01]  /*25c0*/  UMOV UR10, UR18 ;  /* 0x00000012000a7c82 */ /* 0x000fe20008000000 */
[----:B------:R-:W-:Y:S01]  /*25d0*/  UTMALDG.3D [UR16], [UR14], desc[UR30] ;  /* 0x00001e100e0075b4 */ /* 0x000fe20008011000 */
[----:B------:R1:W-:Y:S02]  /*25e0*/  UTMALDG.3D.MULTICAST [UR8], [UR22], UR4, desc[UR30] ;  /* 0x00001e08160073b4 */ /* 0x0003e40008011804 */
[----:B-1----:R-:W-:Y:S01]  /*25f0*/  UMOV UR4, UR5 ;  /* 0x0000000500047c82 */ /* 0x002fe20008000000 */
[----:B------:R-:W-:Y:S05]  /*2600*/  BRA.U UP0, `(.L_x_39) ;  /* 0xfffffffd00487547 */ /* 0x000fea000b83ffff */
.L_x_33:
[C---:B------:R-:W-:Y:S01]  /*2610*/  LEA R3, R11.reuse, UR6, 0x3 ;  /* 0x000000060b037c11 */ /* 0x040fe2000f8e18ff */
[----:B------:R-:W-:Y:S01]  /*2620*/  NOP ;  /* 0x0000000000007918 */ /* 0x000fe20000000000 */
[----:B-1-3--:R-:W-:Y:S02]  /*2630*/  SHF.L.U32 R0, R10, 0x1f, RZ ;  /* 0x0000001f0a007819 */ /* 0x00afe400000006ff */
[----:B------:R-:W-:Y:S02]  /*2640*/  LEA R4, R11, UR6, 0x4 ;  /* 0x000000060b047c11 */ /* 0x000fe4000f8e20ff */
[----:B--2-4-:R-:W1:Y:S02]  /*2650*/  SYNCS.PHASECHK.TRANS64.TRYWAIT P0, [R3+URZ+0x380], R0 ;  /* 0x00038000030075a7 */ /* 0x014e6400080011ff */
[----:B-1----:R-:W-:Y:S05]  /*2660*/  @!P0 BRA `(.L_x_40) ;  /* 0x0000006400208947 */ /* 0x002fea0003800000 */
.L_x_156:
[----:B------:R-:W2:Y:S01]  /*2670*/  LDS.128 R4, [R4+0x410] ;  /* 0x0004100004047984 */ /* 0x000ea20000000c00 */
[----:B------:R-:W-:Y:S01]  /*2680*/  UISETP.GE.AND UP0, UPT, UR42, 0x1, UPT ;  /* 0x000000012a00788c */ /* 0x000fe2000bf06270 */
[----:B------:R-:W-:Y:S01]  /*2690*/  @!PT LDS RZ, [RZ] ;  /* 0x00000000fffff984 */ /* 0x000fe20000000800 */
[----:B------:R-:W-:Y:S01]  /*26a0*/  @!PT LDS RZ, [RZ] ;  /* 0x00000000fffff984 */ /* 0x000fe20000000800 */
[----:B------:R-:W-:Y:S01]  /*26b0*/  @!PT LDS RZ, [RZ] ;  /* 0x00000000fffff984 */ /* 0x000fe20000000800 */
[----:B------:R-:W-:Y:S01]  /*26c0*/  @!PT LDS RZ, [RZ] ;  /* 0x00000000fffff984 */ /* 0x000fe20000000800 */
[----:B------:R3:W-:Y:S06]  /*26d0*/  MEMBAR.ALL.CTA ;  /* 0x0000000000007992 */ /* 0x0007ec0000008000 */
[----:B---3--:R-:W3:Y:S01]  /*26e0*/  FENCE.VIEW.ASYNC.S ;  /* 0x00000000000073c6 */ /* 0x008ee20000000000 */
[----:B--2---:R-:W-:-:S13]  /*26f0*/  LOP3.LUT P0, RZ, R6, 0x1, RZ, 0xc0, !PT ;  /* 0x0000000106ff7812 */ /* 0x004fda000780c0ff */
[----:B---3--:R-:W-:Y:S01]  /*2700*/  VOTEU.ANY UP1, P0 ;  /* 0x0000000000ff7886 */ /* 0x008fe20000020100 */
[----:B------:R-:W-:-:S13]  /*2710*/  PLOP3.LUT P0, PT, PT, PT, UP1, 0x80, 0x8 ;  /* 0x000000000008781c */ /* 0x000fda0003f0f018 */
[----:B-1----:R-:W-:Y:S02]  /*2720*/  @P0 LOP3.LUT R0, R5, 0xffff, RZ, 0xc0, !PT ;  /* 0x0000ffff05000812 */ /* 0x002fe400078ec0ff */
[----:B------:R-:W-:Y:S02]  /*2730*/  @P0 MOV R2, R4 ;  /* 0x0000000400020202 */ /* 0x000fe40000000f00 */
[----:B------:R-:W-:Y:S01]  /*2740*/  @P0 R2UR UR7, R0 ;  /* 0x00000000000702ca */ /* 0x000fe200000e0000 */
[----:B------:R-:W-:Y:S01]  /*2750*/  VIADD R0, R3, 0x390 ;  /* 0x0000039003007836 */ /* 0x000fe20000000000 */
[----:B------:R-:W-:Y:S02]  /*2760*/  @P0 SHF.R.U32.HI R4, RZ, 0x10, R5 ;  /* 0x00000010ff040819 */ /* 0x000fe40000011605 */
[----:B------:R-:W-:Y:S02]  /*2770*/  @P0 R2UR UR8, R2 ;  /* 0x00000000020802ca */ /* 0x000fe400000e0000 */
[----:B------:R-:W-:-:S02]  /*2780*/  PRMT R0, RZ, 0x654, R0 ;  /* 0x00000654ff007816 */ /* 0x000fc40000000000 */
[----:B------:R-:W-:Y:S02]  /*2790*/  @P0 R2UR UR4, R4 ;  /* 0x00000000040402ca */ /* 0x000fe400000e0000 */
[----:B------:R1:W-:Y:S03]  /*27a0*/  SYNCS.ARRIVE.TRANS64.RED.A1T0 RZ, [R0+URZ], RZ ;  /* 0x000000ff00ff79a7 */ /* 0x0003e600081004ff */
[----:B------:R-:W-:-:S04]  /*27b0*/  @UP1 UMOV UR27, UR7 ;  /* 0x00000007001b1c82 */ /* 0x000fc80008000000 */
[----:B------:R-:W-:-:S04]  /*27c0*/  @UP1 UMOV UR37, UR8 ;  /* 0x0000000800251c82 */ /* 0x000fc80008000000 */
[----:B------:R-:W-:Y:S01]  /*27d0*/  @UP1 UMOV UR36, UR4 ;  /* 0x0000000400241c82 */ /* 0x000fe20008000000 */
[----:B------:R-:W-:Y:S05]  /*27e0*/  BRA.U !UP0, `(.L_x_41) ;  /* 0x0000000108d47547 */ /* 0x000fea000b800000 */
[----:B------:R-:W2:Y:S01]  /*27f0*/  LDCU.128 UR12, c[0x0][0xb10] ;  /* 0x00016200ff0c77ac */ /* 0x000ea20008000c00 */
[----:B------:R-:W3:Y:S01]  /*2800*/  LDCU UR26, c[0x0][0xb20] ;  /* 0x00016400ff1a77ac */ /* 0x000ee20008000800 */
[----:B------:R-:W4:Y:S01]  /*2810*/  LDCU UR20, c[0x0][0xb0c] ;  /* 0x00016180ff1477ac */ /* 0x000f220008000800 */
[----:B------:R-:W1:Y:S01]  /*2820*/  LDCU.64 UR10, c[0x0][0xb28] ;  /* 0x00016500ff0a77ac */ /* 0x000e620008000a00 */
[----:B------:R-:W-:Y:S02]  /*2830*/  UISETP.NE.AND UP3, UPT, UR42, 0x1, UPT ;  /* 0x000000012a00788c */ /* 0x000fe4000bf65270 */
[----:B--2---:R-:W-:Y:S02]  /*2840*/  UIMAD.WIDE.U32 UR16, UR38, UR15, URZ ;  /* 0x0000000f261072a5 */ /* 0x004fe4000f8e00ff */
[----:B------:R-:W-:Y:S02]  /*2850*/  UIMAD.WIDE.U32 UR8, UR39, UR12, URZ ;  /* 0x0000000c270872a5 */ /* 0x000fe4000f8e00ff */
[----:B------:R-:W-:-:S02]  /*2860*/  UISETP.NE.AND UP0, UPT, UR14, 0x1, UPT ;  /* 0x000000010e00788c */ /* 0x000fc4000bf05270 */
[----:B------:R-:W-:Y:S01]  /*2870*/  UIMAD.WIDE.U32 UR22, UR27, UR15, URZ ;  /* 0x0000000f1b1672a5 */ /* 0x000fe2000f8e00ff */
[----:B------:R-:W-:Y:S02]  /*2880*/  UMOV UR16, UR17 ;  /* 0x0000001100107c82 */ /* 0x000fe40008000000 */
[----:B------:R-:W-:Y:S01]  /*2890*/  UMOV UR8, UR9 ;  /* 0x0000000900087c82 */ /* 0x000fe20008000000 */
[----:B---3--:R-:W-:Y:S02]  /*28a0*/  USHF.R.U32.HI UR16, URZ, UR26, UR16 ;  /* 0x0000001aff107299 */ /* 0x008fe40008011610 */
[----:B----4-:R-:W-:Y:S02]  /*28b0*/  UISETP.NE.AND UP2, UPT, UR20, 0x1, UPT ;  /* 0x000000011400788c */ /* 0x010fe4000bf45270 */
[----:B------:R-:W-:Y:S02]  /*28c0*/  USHF.R.U32.HI UR8, URZ, UR13, UR8 ;  /* 0x0000000dff087299 */ /* 0x000fe40008011608 */
[----:B------:R-:W-:-:S02]  /*28d0*/  USEL UR7, UR38, UR16, !UP0 ;  /* 0x0000001026077287 */ /* 0x000fc4000c000000 */
[----:B------:R-:W-:Y:S02]  /*28e0*/  USEL UR8, UR39, UR8, !UP2 ;  /* 0x0000000827087287 */ /* 0x000fe4000d000000 */
[----:B-1----:R-:W-:Y:S01]  /*28f0*/  UIMAD.WIDE.U32 UR16, UR7, UR10, URZ ;  /* 0x0000000a071072a5 */ /* 0x002fe2000f8e00ff */
[----:B------:R-:W-:Y:S01]  /*2900*/  UMOV UR4, UR23 ;  /* 0x0000001700047c82 */ /* 0x000fe20008000000 */
[----:B------:R-:W-:Y:S02]  /*2910*/  UIMAD.WIDE.U32 UR18, UR37, UR12, URZ ;  /* 0x0000000c251272a5 */ /* 0x000fe4000f8e00ff */
[----:B------:R-:W-:-:S03]  /*2920*/  UIMAD.WIDE.U32 UR22, UR8, UR10, URZ ;  /* 0x0000000a081672a5 */ /* 0x000fc6000f8e00ff */
[----:B------:R-:W-:Y:S01]  /*2930*/  UMOV UR16, UR17 ;  /* 0x0000001100107c82 */ /* 0x000fe20008000000 */
[----:B------:R-:W-:Y:S02]  /*2940*/  USHF.R.U32.HI UR4, URZ, UR26, UR4 ;  /* 0x0000001aff047299 */ /* 0x000fe40008011604 */
[----:B------:R-:W-:Y:S01]  /*2950*/  @UP3 USHF.R.U32.HI UR7, URZ, UR11, UR16 ;  /* 0x0000000bff073299 */ /* 0x000fe20008011610 */
[----:B------:R-:W-:Y:S01]  /*2960*/  UMOV UR18, UR19 ;  /* 0x0000001300127c82 */ /* 0x000fe20008000000 */
[----:B------:R-:W-:Y:S01]  /*2970*/  UMOV UR22, UR23 ;  /* 0x0000001700167c82 */ /* 0x000fe20008000000 */
[----:B------:R-:W-:Y:S02]  /*2980*/  USHF.R.U32.HI UR13, URZ, UR13, UR18 ;  /* 0x0000000dff0d7299 */ /* 0x000fe40008011612 */
[----:B------:R-:W-:Y:S02]  /*2990*/  USEL UR4, UR27, UR4, !UP0 ;  /* 0x000000041b047287 */ /* 0x000fe4000c000000 */
[----:B------:R-:W-:-:S02]  /*29a0*/  @UP3 USHF.R.U32.HI UR8, URZ, UR11, UR22 ;  /* 0x0000000bff083299 */ /* 0x000fc40008011616 */
[----:B------:R-:W-:Y:S02]  /*29b0*/  UIMAD UR9, UR42, UR7, URZ ;  /* 0x000000072a0972a4 */ /* 0x000fe4000f8e02ff */
[----:B------:R-:W-:Y:S02]  /*29c0*/  USEL UR7, UR37, UR13, !UP2 ;  /* 0x0000000d25077287 */ /* 0x000fe4000d000000 */
[----:B------:R-:W-:Y:S02]  /*29d0*/  UIMAD UR12, UR42, UR8, URZ ;  /* 0x000000082a0c72a4 */ /* 0x000fe4000f8e02ff */
[----:B------:R-:W-:Y:S02]  /*29e0*/  UISETP.GE.AND UP0, UPT, UR4, UR9, UPT ;  /* 0x000000090400728c */ /* 0x000fe4000bf06270 */
[----:B------:R-:W-:Y:S02]  /*29f0*/  UIMAD.WIDE.U32 UR16, UR4, UR10, URZ ;  /* 0x0000000a041072a5 */ /* 0x000fe4000f8e00ff */
[----:B------:R-:W-:-:S02]  /*2a00*/  UISETP.GE.OR UP0, UPT, UR7, UR12, UP0 ;  /* 0x0000000c0700728c */ /* 0x000fc40008706670 */
[----:B------:R-:W-:Y:S02]  /*2a10*/  UIMAD.WIDE.U32 UR12, UR7, UR10, URZ ;  /* 0x0000000a070c72a5 */ /* 0x000fe4000f8e00ff */
[----:B------:R-:W-:Y:S01]  /*2a20*/  UIADD3 UR15, UPT, UPT, -UR4, URZ, URZ ;  /* 0x000000ff040f7290 */ /* 0x000fe2000fffe1ff */
[----:B------:R-:W-:Y:S01]  /*2a30*/  UMOV UR10, UR17 ;  /* 0x00000011000a7c82 */ /* 0x000fe20008000000 */
[----:B------:R-:W-:Y:S02]  /*2a40*/  UIADD3 UR12, UPT, UPT, -UR7, URZ, URZ ;  /* 0x000000ff070c7290 */ /* 0x000fe4000fffe1ff */
[----:B------:R-:W-:-:S03]  /*2a50*/  USHF.R.U32.HI UR10, URZ, UR11, UR10 ;  /* 0x0000000bff0a7299 */ /* 0x000fc6000801160a */
[----:B------:R-:W-:Y:S01]  /*2a60*/  @!UP0 UMOV UR9, UR13 ;  /* 0x0000000d00098c82 */ /* 0x000fe20008000000 */
[----:B------:R-:W-:Y:S02]  /*2a70*/  UIMAD UR15, UR14, UR15, UR27 ;  /* 0x0000000f0e0f72a4 */ /* 0x000fe4000f8e021b */
[----:B------:R-:W-:Y:S02]  /*2a80*/  USEL UR10, UR4, UR10, !UP3 ;  /* 0x0000000a040a7287 */ /* 0x000fe4000d800000 */
[----:B------:R-:W-:Y:S02]  /*2a90*/  @!UP0 USHF.R.U32.HI UR9, URZ, UR11, UR9 ;  /* 0x0000000bff098299 */ /* 0x000fe40008011609 */
[----:B------:R-:W-:Y:S02]  /*2aa0*/  UIADD3 UR11, UPT, UPT, -UR10, URZ, URZ ;  /* 0x000000ff0a0b7290 */ /* 0x000fe4000fffe1ff */
[----:B------:R-:W-:Y:S02]  /*2ab0*/  @!UP0 USEL UR9, UR7, UR9, !UP3 ;  /* 0x0000000907098287 */ /* 0x000fe4000d800000 */
[----:B------:R-:W-:-:S02]  /*2ac0*/  UIMAD UR11, UR42, UR11, UR4 ;  /* 0x0000000b2a0b72a4 */ /* 0x000fc4000f8e0204 */
[----:B------:R-:W-:Y:S02]  /*2ad0*/  @!UP0 UIADD3 UR10, UPT, UPT, UR10, -UR9, URZ ;  /* 0x800000090a0a8290 */ /* 0x000fe4000fffe0ff */
[----:B------:R-:W-:Y:S02]  /*2ae0*/  @!UP0 UIMAD UR9, UR11, UR8, UR9 ;  /* 0x000000080b0982a4 */ /* 0x000fe4000f8e0209 */
[----:B------:R-:W-:Y:S02]  /*2af0*/  @!UP0 UIMAD UR4, UR42, UR10, UR7 ;  /* 0x0000000a2a0482a4 */ /* 0x000fe4000f8e0207 */
[----:B------:R-:W-:Y:S02]  /*2b00*/  UIMAD UR8, UR20, UR12, UR37 ;  /* 0x0000000c140872a4 */ /* 0x000fe4000f8e0225 */
[----:B------:R-:W-:Y:S01]  /*2b10*/  UIMAD UR27, UR4, UR14, UR15 ;  /* 0x0000000e041b72a4 */ /* 0x000fe2000f8e020f */
[----:B------:R-:W-:Y:S02]  /*2b20*/  @!UP0 UMOV UR7, UR9 ;  /* 0x0000000900078c82 */ /* 0x000fe40008000000 */
[----:B------:R-:W-:-:S12]  /*2b30*/  UIMAD UR37, UR7, UR20, UR8 ;  /* 0x00000014072572a4 */ /* 0x000fd8000f8e0208 */
.L_x_41:
[----:B------:R-:W2:Y:S02]  /*2b40*/  LDCU UR4, c[0x0][0xb30] ;  /* 0x00016600ff0477ac */ /* 0x000ea40008000800 */
[----:B--2---:R-:W-:-:S09]  /*2b50*/  UISETP.NE.AND UP0, UPT, UR4, 0x1, UPT ;  /* 0x000000010400788c */ /* 0x004fd2000bf05270 */
[----:B------:R-:W-:Y:S05]  /*2b60*/  BRA.U UP0, `(.L_x_42) ;  /* 0x0000000100447547 */ /* 0x000fea000b800000 */
[----:B------:R-:W2:Y:S01]  /*2b70*/  LDCU.128 UR12, c[0x0][0xb10] ;  /* 0x00016200ff0c77ac */ /* 0x000ea20008000c00 */
[----:B------:R-:W3:Y:S01]  /*2b80*/  LDCU UR16, c[0x0][0xb0c] ;  /* 0x00016180ff1077ac */ /* 0x000ee20008000800 */
[----:B------:R-:W4:Y:S01]  /*2b90*/  LDCU UR17, c[0x0][0xb20] ;  /* 0x00016400ff1177ac */ /* 0x000f220008000800 */
[----:B--2---:R-:W-:Y:S02]  /*2ba0*/  UIMAD.WIDE.U32 UR10, UR37, UR12, URZ ;  /* 0x0000000c250a72a5 */ /* 0x004fe4000f8e00ff */
[----:B------:R-:W-:Y:S02]  /*2bb0*/  UIMAD.WIDE.U32 UR8, UR27, UR15, URZ ;  /* 0x0000000f1b0872a5 */ /* 0x000fe4000f8e00ff */
[----:B---3--:R-:W-:Y:S02]  /*2bc0*/  UISETP.NE.AND UP2, UPT, UR16, 0x1, UPT ;  /* 0x000000011000788c */ /* 0x008fe4000bf45270 */
[----:B------:R-:W-:Y:S01]  /*2bd0*/  UISETP.NE.AND UP0, UPT, UR14, 0x1, UPT ;  /* 0x000000010e00788c */ /* 0x000fe2000bf05270 */
[----:B------:R-:W-:-:S02]  /*2be0*/  UMOV UR7, UR11 ;  /* 0x0000000b00077c82 */ /* 0x000fc40008000000 */
[----:B------:R-:W-:Y:S01]  /*2bf0*/  UMOV UR4, UR9 ;  /* 0x0000000900047c82 */ /* 0x000fe20008000000 */
[----:B------:R-:W-:Y:S02]  /*2c00*/  USHF.R.U32.HI UR7, URZ, UR13, UR7 ;  /* 0x0000000dff077299 */ /* 0x000fe40008011607 */
[----:B----4-:R-:W-:Y:S02]  /*2c10*/  USHF.R.U32.HI UR4, URZ, UR17, UR4 ;  /* 0x00000011ff047299 */ /* 0x010fe40008011604 */
[----:B------:R-:W-:Y:S02]  /*2c20*/  USEL UR7, UR37, UR7, !UP2 ;  /* 0x0000000725077287 */ /* 0x000fe4000d000000 */
[----:B------:R-:W-:-:S04]  /*2c30*/  USEL UR4, UR27, UR4, !UP0 ;  /* 0x000000041b047287 */ /* 0x000fc8000c000000 */
[----:B------:R-:W-:Y:S02]  /*2c40*/  UIADD3 UR8, UPT, UPT, UR7, -UR4, URZ ;  /* 0x8000000407087290 */ /* 0x000fe4000fffe0ff */
[----:B------:R-:W-:Y:S02]  /*2c50*/  UIADD3 UR4, UPT, UPT, -UR7, UR4, URZ ;  /* 0x0000000407047290 */ /* 0x000fe4000fffe1ff */
[----:B------:R-:W-:Y:S02]  /*2c60*/  UIMAD UR27, UR8, UR14, UR27 ;  /* 0x0000000e081b72a4 */ /* 0x000fe4000f8e021b */
[----:B------:R-:W-:-:S12]  /*2c70*/  UIMAD UR37, UR4, UR16, UR37 ;  /* 0x00000010042572a4 */ /* 0x000fd8000f8e0225 */
.L_x_42:
[----:B------:R-:W-:Y:S01]  /*2c80*/  VIADD R11, R11, 0x1 ;  /* 0x000000010b0b7836 */ /* 0x000fe20000000000 */
[----:B------:R-:W-:Y:S01]  /*2c90*/  PLOP3.LUT P1, PT, PT, PT, PT, 0x80, 0x8 ;  /* 0x000000000008781c */ /* 0x000fe20003f2f070 */
[----:B------:R-:W-:Y:S02]  /*2ca0*/  UIADD3 UR46, UPT, UPT, UR37, UR57, URZ ;  /* 0x00000039252e7290 */ /* 0x000fe4000fffe0ff */
[----:B------:R-:W-:Y:S01]  /*2cb0*/  UIADD3 UR45, UPT, UPT, UR27, UR60, URZ ;  /* 0x0000003c1b2d7290 */ /* 0x000fe2000fffe0ff */
[----:B------:R-:W-:-:S04]  /*2cc0*/  ISETP.NE.AND P0, PT, R11, 0x2, PT ;  /* 0x000000020b00780c */ /* 0x000fc80003f05270 */
[----:B-1----:R-:W-:Y:S02]  /*2cd0*/  SEL R0, RZ, 0x1, P0 ;  /* 0x00000001ff007807 */ /* 0x002fe40000000000 */
[----:B------:R-:W-:Y:S02]  /*2ce0*/  SEL R11, R11, RZ, P0 ;  /* 0x000000ff0b0b7207 */ /* 0x000fe40000000000 */
[----:B------:R-:W-:Y:S01]  /*2cf0*/  LOP3.LUT R10, R10, R0, RZ, 0x3c, !PT ;  /* 0x000000000a0a7212 */ /* 0x000fe200078e3cff */
[----:B------:R-:W-:Y:S06]  /*2d00*/  BRA.U UP1, `(.L_x_43) ;  /* 0xfffffff101447547 */ /* 0x000fec000b83ffff */
[----:B------:R-:W-:Y:S01]  /*2d10*/  UIADD3 UR7, UPT, UPT, UR6, 0x1b0, URZ ;  /* 0x000001b006077890 */ /* 0x000fe2000fffe0ff */
[----:B------:R-:W-:-:S03]  /*2d20*/  SHF.L.U32 R2, R12, 0x1f, RZ ;  /* 0x0000001f0c027819 */ /* 0x000fc600000006ff */
[----:B------:R-:W-:-:S09]  /*2d30*/  ULEA UR4, UR5, UR7, 0x3 ;  /* 0x0000000705047291 */ /* 0x000fd2000f8e18ff */
[----:B------:R-:W1:Y:S02]  /*2d40*/  SYNCS.PHASECHK.TRANS64.TRYWAIT P0, [UR4], R2 ;  /* 0x00000002ff0075a7 */ /* 0x000e640008001104 */
[----:B-1----:R-:W-:Y:S05]  /*2d50*/  @!P0 BRA `(.L_x_44) ;  /* 0x0000005c00788947 */ /* 0x002fea0003800000 */
.L_x_158:
[----:B------:R-:W-:-:S04]  /*2d60*/  UIADD3 UR4, UPT, UPT, UR5, 0x1, URZ ;  /* 0x0000000105047890 */ /* 0x000fc8000fffe0ff */
[----:B------:R-:W-:-:S04]  /*2d70*/  UISETP.NE.AND UP0, UPT, UR4, 0x36, UPT ;  /* 0x000000360400788c */ /* 0x000fc8000bf05270 */
[----:B------:R-:W-:Y:S02]  /*2d80*/  USEL UR6, URZ, 0x1, UP0 ;  /* 0x00000001ff067887 */ /* 0x000fe40008000000 */
[----:B------:R-:W-:-:S04]  /*2d90*/  USEL UR4, UR4, URZ, UP0 ;  /* 0x000000ff04047287 */ /* 0x000fc80008000000 */
[----:B------:R-:W-:Y:S01]  /*2da0*/  ULEA UR5, UR4, UR7, 0x3 ;  /* 0x0000000704057291 */ /* 0x000fe2000f8e18ff */
[----:B-1----:R-:W-:-:S04]  /*2db0*/  LOP3.LUT R2, R12, UR6, RZ, 0x3c, !PT ;  /* 0x000000060c027c12 */ /* 0x002fc8000f8e3cff */
[----:B------:R-:W-:-:S04]  /*2dc0*/  SHF.L.U32 R3, R2, 0x1f, RZ ;  /* 0x0000001f02037819 */ /* 0x000fc800000006ff */
[----:B------:R-:W1:Y:S02]  /*2dd0*/  SYNCS.PHASECHK.TRANS64.TRYWAIT P0, [UR5], R3 ;  /* 0x00000003ff0075a7 */ /* 0x000e640008001105 */
[----:B-1----:R-:W-:Y:S05]  /*2de0*/  @!P0 BRA `(.L_x_45) ;  /* 0x0000005c006c8947 */ /* 0x002fea0003800000 */
.L_x_160:
[----:B------:R-:W-:-:S04]  /*2df0*/  UIADD3 UR4, UPT, UPT, UR4, 0x1, URZ ;  /* 0x0000000104047890 */ /* 0x000fc8000fffe0ff */
[----:B------:R-:W-:-:S04]  /*2e00*/  UISETP.NE.AND UP0, UPT, UR4, 0x36, UPT ;  /* 0x000000360400788c */ /* 0x000fc8000bf05270 */
[----:B------:R-:W-:Y:S02]  /*2e10*/  USEL UR6, URZ, 0x1, UP0 ;  /* 0x00000001ff067887 */ /* 0x000fe40008000000 */
[----:B------:R-:W-:-:S04]  /*2e20*/  USEL UR4, UR4, URZ, UP0 ;  /* 0x000000ff04047287 */ /* 0x000fc80008000000 */
[----:B------:R-:W-:Y:S01]  /*2e30*/  ULEA UR5, UR4, UR7, 0x3 ;  /* 0x0000000704057291 */ /* 0x000fe2000f8e18ff */
[----:B------:R-:W-:-:S04]  /*2e40*/  LOP3.LUT R2, R2, UR6, RZ, 0x3c, !PT ;  /* 0x0000000602027c12 */ /* 0x000fc8000f8e3cff */
[----:B-1----:R-:W-:-:S04]  /*2e50*/  SHF.L.U32 R3, R2, 0x1f, RZ ;  /* 0x0000001f02037819 */ /* 0x002fc800000006ff */
[----:B------:R-:W1:Y:S02]  /*2e60*/  SYNCS.PHASECHK.TRANS64.TRYWAIT P0, [UR5], R3 ;  /* 0x00000003ff0075a7 */ /* 0x000e640008001105 */
[----:B-1----:R-:W-:Y:S05]  /*2e70*/  @!P0 BRA `(.L_x_46) ;  /* 0x0000005c00608947 */ /* 0x002fea0003800000 */
.L_x_162:
        /* <DEDUP_REMOVED lines=9> */
.L_x_164:
        /* <DEDUP_REMOVED lines=9> */
.L_x_166:
        /* <DEDUP_REMOVED lines=9> */
.L_x_168:
        /* <DEDUP_REMOVED lines=9> */
.L_x_170:
        /* <DEDUP_REMOVED lines=9> */
.L_x_172:
        /* <DEDUP_REMOVED lines=9> */
.L_x_174:
        /* <DEDUP_REMOVED lines=9> */
.L_x_176:
        /* <DEDUP_REMOVED lines=9> */
.L_x_178:
        /* <DEDUP_REMOVED lines=9> */
.L_x_180:
        /* <DEDUP_REMOVED lines=9> */
.L_x_182:
        /* <DEDUP_REMOVED lines=9> */
.L_x_184:
        /* <DEDUP_REMOVED lines=9> */
.L_x_186:
        /* <DEDUP_REMOVED lines=9> */
.L_x_188:
        /* <DEDUP_REMOVED lines=9> */
.L_x_190:
        /* <DEDUP_REMOVED lines=9> */
.L_x_192:
        /* <DEDUP_REMOVED lines=9> */
.L_x_194:
        /* <DEDUP_REMOVED lines=9> */
.L_x_196:
        /* <DEDUP_REMOVED lines=9> */
.L_x_198:
        /* <DEDUP_REMOVED lines=9> */
.L_x_200:
        /* <DEDUP_REMOVED lines=9> */
.L_x_202:
        /* <DEDUP_REMOVED lines=9> */
.L_x_204:
        /* <DEDUP_REMOVED lines=9> */
.L_x_206:
        /* <DEDUP_REMOVED lines=9> */
.L_x_208:
        /* <DEDUP_REMOVED lines=9> */
.L_x_210:
        /* <DEDUP_REMOVED lines=9> */
.L_x_212:
        /* <DEDUP_REMOVED lines=9> */
.L_x_214:
        /* <DEDUP_REMOVED lines=9> */
.L_x_216:
        /* <DEDUP_REMOVED lines=9> */
.L_x_218:
        /* <DEDUP_REMOVED lines=9> */
.L_x_220:
        /* <DEDUP_REMOVED lines=9> */
.L_x_222:
        /* <DEDUP_REMOVED lines=9> */
.L_x_224:
        /* <DEDUP_REMOVED lines=9> */
.L_x_226:
        /* <DEDUP_REMOVED lines=9> */
.L_x_228:
        /* <DEDUP_REMOVED lines=9> */
.L_x_230:
        /* <DEDUP_REMOVED lines=9> */
.L_x_232:
        /* <DEDUP_REMOVED lines=9> */
.L_x_234:
        /* <DEDUP_REMOVED lines=9> */
.L_x_236:
        /* <DEDUP_REMOVED lines=9> */
.L_x_238:
        /* <DEDUP_REMOVED lines=9> */
.L_x_240:
        /* <DEDUP_REMOVED lines=9> */
.L_x_242:
        /* <DEDUP_REMOVED lines=9> */
.L_x_244:
        /* <DEDUP_REMOVED lines=9> */
.L_x_246:
        /* <DEDUP_REMOVED lines=9> */
.L_x_248:
        /* <DEDUP_REMOVED lines=9> */
.L_x_250:
        /* <DEDUP_REMOVED lines=9> */
.L_x_252:
        /* <DEDUP_REMOVED lines=9> */
.L_x_254:
        /* <DEDUP_REMOVED lines=9> */
.L_x_256:
        /* <DEDUP_REMOVED lines=9> */
.L_x_258:
        /* <DEDUP_REMOVED lines=9> */
.L_x_260:
        /* <DEDUP_REMOVED lines=9> */
.L_x_262:
[----:B------:R-:W-:-:S04]  /*4aa0*/  UIADD3 UR4, UPT, UPT, UR4, 0x1, URZ ;  /* 0x0000000104047890 */ /* 0x000fc8000fffe0ff */
[----:B------:R-:W-:-:S04]  /*4ab0*/  UISETP.NE.AND UP0, UPT, UR4, 0x36, UPT ;  /* 0x000000360400788c */ /* 0x000fc8000bf05270 */
[----:B------:R-:W-:Y:S02]  /*4ac0*/  USEL UR5, URZ, 0x1, UP0 ;  /* 0x00000001ff057887 */ /* 0x000fe40008000000 */
[----:B------:R-:W-:-:S04]  /*4ad0*/  USEL UR4, UR4, URZ, UP0 ;  /* 0x000000ff04047287 */ /* 0x000fc80008000000 */
[----:B------:R-:W-:Y:S01]  /*4ae0*/  ULEA UR4, UR4, UR7, 0x3 ;  /* 0x0000000704047291 */ /* 0x000fe2000f8e18ff */
[----:B------:R-:W-:-:S04]  /*4af0*/  LOP3.LUT R2, R2, UR5, RZ, 0x3c, !PT ;  /* 0x0000000502027c12 */ /* 0x000fc8000f8e3cff */
[----:B------:R-:W-:Y:S01]  /*4b00*/  SHF.L.U32 R2, R2, 0x1f, RZ ;  /* 0x0000001f02027819 */ /* 0x000fe200000006ff */
[----:B-1----:R-:W-:-:S07]  /*4b10*/  IMAD.U32 R0, RZ, RZ, UR4 ;  /* 0x00000004ff007e24 */ /* 0x002fce000f8e00ff */
.L_x_97:
[----:B-1----:R1:W2:Y:S02]  /*4b20*/  SYNCS.PHASECHK.TRANS64.TRYWAIT P0, [R0+URZ], R2 ;  /* 0x00000002000075a7 */ /* 0x0022a400080011ff */
[----:B--2---:R-:W-:Y:S05]  /*4b30*/  @!P0 NANOSLEEP.SYNCS 0x989680 ;  /* 0x009896800000895d */ /* 0x004fea0003900000 */
[----:B------:R-:W2:Y:S02]  /*4b40*/  @!P0 SYNCS.PHASECHK.TRANS64 P0, [R0+URZ], R2 ;  /* 0x00000002000085a7 */ /* 0x000ea400080010ff */
[----:B--2---:R-:W-:Y:S05]  /*4b50*/  @P0 EXIT ;  /* 0x000000000000094d */ /* 0x004fea0003800000 */
[----:B------:R-:W-:Y:S05]  /*4b60*/  BRA `(.L_x_97) ;  /* 0xfffffffc00ec7947 */ /* 0x000fea000383ffff */
.L_x_23:
[----:B------:R-:W-:-:S04]  /*4b70*/  UISETP.NE.AND UP0, UPT, UR48, URZ, UPT ;  /* 0x000000ff3000728c */ /* 0x000fc8000bf05270 */
[----:B------:R-:W-:-:S09]  /*4b80*/  UISETP.NE.OR UP0, UPT, UR18, 0x1, UP0 ;  /* 0x000000011200788c */ /* 0x000fd20008705670 */
[----:B------:R-:W-:Y:S05]  /*4b90*/  BRA.U UP0, `(.L_x_98) ;  /* 0x0000000500487547 */ /* 0x000fea000b800000 */
[----:B------:R-:W-:Y:S01]  /*4ba0*/  ISETP.GE.U32.AND P2, PT, R0, 0x4, PT ;  /* 0x000000040000780c */ /* 0x000fe20003f46070 */
[----:B------:R-:W-:Y:S01]  /*4bb0*/  IMAD.MOV.U32 R12, RZ, RZ, 0x1 ;  /* 0x00000001ff0c7424 */ /* 0x000fe200078e00ff */
[----:B------:R-:W-:Y:S02]  /*4bc0*/  CS2R R10, SRZ ;  /* 0x00000000000a7805 */ /* 0x000fe4000001ff00 */
[----:B------:R-:W-:Y:S01]  /*4bd0*/  CS2R R8, SRZ ;  /* 0x0000000000087805 */ /* 0x000fe2000001ff00 */
[----:B------:R-:W-:Y:S01]  /*4be0*/  UMOV UR6, 0x400 ;  /* 0x0000040000067882 */ /* 0x000fe20000000000 */
[----:B------:R-:W-:Y:S01]  /*4bf0*/  UMOV UR5, URZ ;  /* 0x000000ff00057c82 */ /* 0x000fe20008000000 */
[----:B------:R-:W-:-:S12]  /*4c00*/  ULEA UR6, UR48, UR6, 0x18 ;  /* 0x0000000630067291 */ /* 0x000fd8000f8ec0ff */
.L_x_102:
[----:B------:R-:W-:Y:S02]  /*4c10*/  LEA R2, R8, UR6, 0x3 ;  /* 0x0000000608027c11 */ /* 0x000fe4000f8e18ff */
[----:B------:R-:W-:-:S03]  /*4c20*/  SHF.L.U32 R4, R9, 0x1f, RZ ;  /* 0x0000001f09047819 */ /* 0x000fc600000006ff */
[----:B------:R-:W-:Y:S01]  /*4c30*/  VIADD R5, R2, 0x3f0 ;  /* 0x000003f002057836 */ /* 0x000fe20000000000 */
[----:B------:R-:W2:Y:S02]  /*4c40*/  SYNCS.PHASECHK.TRANS64.TRYWAIT P0, [R2+URZ+0x3e0], R4 ;  /* 0x0003e004020075a7 */ /* 0x000ea400080011ff */
[----:B--2---:R-:W-:Y:S05]  /*4c50*/  @!P0 BRA `(.L_x_99) ;  /* 0x0000005000b08947 */ /* 0x004fea0003800000 */
.L_x_263:
[----:B------:R-:W-:Y:S01]  /*4c60*/  ULEA UR4, UR5, UR6, 0x3 ;  /* 0x0000000605047291 */ /* 0x000fe2000f8e18ff */
[----:B--2---:R-:W-:Y:S01]  /*4c70*/  PRMT R2, RZ, 0x654, R5 ;  /* 0x00000654ff027816 */ /* 0x004fe20000000005 */
[----:B------:R-:W-:Y:S01]  /*4c80*/  @!P2 IMAD.MOV.U32 R4, RZ, RZ, 0x10 ;  /* 0x00000010ff04a424 */ /* 0x000fe200078e00ff */
[----:B------:R-:W-:Y:S01]  /*4c90*/  SHF.L.U32 R5, R12, 0x1f, RZ ;  /* 0x0000001f0c057819 */ /* 0x000fe200000006ff */
[----:B------:R-:W-:Y:S01]  /*4ca0*/  UIADD3 UR7, UPT, UPT, UR4, 0x380, URZ ;  /* 0x0000038004077890 */ /* 0x000fe2000fffe0ff */
[----:B------:R2:W-:Y:S05]  /*4cb0*/  SYNCS.ARRIVE.TRANS64.RED.A1T0 RZ, [R2+URZ], RZ ;  /* 0x000000ff02ff79a7 */ /* 0x0005ea00081004ff */
[----:B------:R-:W-:Y:S01]  /*4cc0*/  IMAD.U32 R6, RZ, RZ, UR7 ;  /* 0x00000007ff067e24 */ /* 0x000fe2000f8e00ff */
[----:B------:R-:W3:Y:S04]  /*4cd0*/  SYNCS.PHASECHK.TRANS64.TRYWAIT P0, [UR4+0x390], R5 ;  /* 0x00039005ff0075a7 */ /* 0x000ee80008001104 */
[----:B------:R-:W-:Y:S01]  /*4ce0*/  PRMT R6, R0, 0x654, R6 ;  /* 0x0000065400067816 */ /* 0x000fe20000000006 */
[----:B--23--:R-:W-:Y:S06]  /*4cf0*/  @!P0 BRA `(.L_x_100) ;  /* 0x00000050009c8947 */ /* 0x00cfec0003800000 */
.L_x_265:
[----:B------:R-:W-:Y:S01]  /*4d00*/  ULEA UR8, UR5, UR6, 0x4 ;  /* 0x0000000605087291 */ /* 0x000fe2000f8e20ff */
[----:B------:R-:W-:Y:S01]  /*4d10*/  SEL R3, R6, R3, !P2 ;  /* 0x0000000306037207 */ /* 0x000fe20005000000 */
[----:B------:R-:W-:Y:S01]  /*4d20*/  UIADD3 UR9, UPT, UPT, UR4, 0x380, URZ ;  /* 0x0000038004097890 */ /* 0x000fe2000fffe0ff */
[----:B--2---:R-:W-:Y:S01]  /*4d30*/  LEA R2, R11, UR6, 0x3 ;  /* 0x000000060b027c11 */ /* 0x004fe2000f8e18ff */
[----:B------:R-:W-:Y:S01]  /*4d40*/  UIADD3 UR8, UPT, UPT, UR8, 0x410, URZ ;  /* 0x0000041008087890 */ /* 0x000fe2000fffe0ff */
[----:B------:R2:W-:Y:S01]  /*4d50*/  @!P2 SYNCS.ARRIVE.TRANS64.RED RZ, [R3+URZ], R4 ;  /* 0x0000000403ffa9a7 */ /* 0x0005e200080004ff */
[----:B------:R-:W-:Y:S01]  /*4d60*/  UIADD3 UR4, UPT, UPT, UR5, 0x1, URZ ;  /* 0x0000000105047890 */ /* 0x000fe2000fffe0ff */
[----:B------:R-:W-:-:S03]  /*4d70*/  VIADD R8, R8, 0x1 ;  /* 0x0000000108087836 */ /* 0x000fc60000000000 */
[----:B------:R-:W-:Y:S02]  /*4d80*/  UISETP.NE.AND UP0, UPT, UR4, 0x2, UPT ;  /* 0x000000020400788c */ /* 0x000fe4000bf05270 */
[----:B------:R-:W-:Y:S01]  /*4d90*/  ISETP.NE.AND P0, PT, R8, 0x2, PT ;  /* 0x000000020800780c */ /* 0x000fe20003f05270 */
[----:B------:R-:W-:Y:S06]  /*4da0*/  UGETNEXTWORKID.BROADCAST [UR8], [UR9] ;  /* 0x00000000080073ca */ /* 0x000fec0008000100 */
[----:B------:R-:W-:Y:S02]  /*4db0*/  USEL UR7, URZ, 0x1, UP0 ;  /* 0x00000001ff077887 */ /* 0x000fe40008000000 */
[----:B------:R-:W-:-:S04]  /*4dc0*/  USEL UR5, UR4, URZ, UP0 ;  /* 0x000000ff04057287 */ /* 0x000fc80008000000 */
[----:B------:R-:W-:Y:S02]  /*4dd0*/  LOP3.LUT R12, R12, UR7, RZ, 0x3c, !PT ;  /* 0x000000070c0c7c12 */ /* 0x000fe4000f8e3cff */
[----:B--2---:R-:W-:-:S04]  /*4de0*/  SHF.L.U32 R4, R10, 0x1f, RZ ;  /* 0x0000001f0a047819 */ /* 0x004fc800000006ff */
[----:B------:R-:W2:Y:S02]  /*4df0*/  SYNCS.PHASECHK.TRANS64.TRYWAIT P1, [R2+URZ+0x380], R4 ;  /* 0x00038004020075a7 */ /* 0x000ea400080211ff */
[----:B--2---:R-:W-:Y:S05]  /*4e00*/  @!P1 BRA `(.L_x_101) ;  /* 0x0000005000709947 */ /* 0x004fea0003800000 */
.L_x_266:
[C---:B--2---:R-:W-:Y:S01]  /*4e10*/  LEA R4, R11.reuse, UR6, 0x4 ;  /* 0x000000060b047c11 */ /* 0x044fe2000f8e20ff */
[----:B------:R-:W-:Y:S01]  /*4e20*/  VIADD R2, R2, 0x390 ;  /* 0x0000039002027836 */ /* 0x000fe20000000000 */
[----:B------:R-:W-:Y:S01]  /*4e30*/  SEL R8, R8, RZ, P0 ;  /* 0x000000ff08087207 */ /* 0x000fe20000000000 */
[----:B------:R-:W-:-:S03]  /*4e40*/  VIADD R11, R11, 0x1 ;  /* 0x000000010b0b7836 */ /* 0x000fc60000000000 */
[----:B------:R-:W2:Y:S01]  /*4e50*/  LDS.128 R4, [R4+0x410] ;  /* 0x0004100004047984 */ /* 0x000ea20000000c00 */
[----:B------:R-:W-:Y:S02]  /*4e60*/  PRMT R2, RZ, 0x654, R2 ;  /* 0x00000654ff027816 */ /* 0x000fe40000000002 */
[C---:B------:R-:W-:Y:S01]  /*4e70*/  ISETP.NE.AND P1, PT, R11.reuse, 0x2, PT ;  /* 0x000000020b00780c */ /* 0x040fe20003f25270 */
[----:B------:R-:W-:Y:S01]  /*4e80*/  @!PT LDS RZ, [RZ] ;  /* 0x00000000fffff984 */ /* 0x000fe20000000800 */
[----:B------:R-:W-:Y:S01]  /*4e90*/  @!PT LDS RZ, [RZ] ;  /* 0x00000000fffff984 */ /* 0x000fe20000000800 */
[----:B------:R-:W-:Y:S01]  /*4ea0*/  @!PT LDS RZ, [RZ] ;  /* 0x00000000fffff984 */ /* 0x000fe20000000800 */
[----:B------:R-:W-:Y:S01]  /*4eb0*/  @!PT LDS RZ, [RZ] ;  /* 0x00000000fffff984 */ /* 0x000fe20000000800 */
[----:B------:R3:W-:Y:S06]  /*4ec0*/  MEMBAR.ALL.CTA ;  /* 0x0000000000007992 */ /* 0x0007ec0000008000 */
[----:B---3--:R-:W3:Y:S01]  /*4ed0*/  FENCE.VIEW.ASYNC.S ;  /* 0x00000000000073c6 */ /* 0x008ee20000000000 */
[----:B------:R-:W-:Y:S01]  /*4ee0*/  SEL R11, R11, RZ, P1 ;  /* 0x000000ff0b0b7207 */ /* 0x000fe20000800000 */
[----:B---3--:R3:W-:Y:S01]  /*4ef0*/  SYNCS.ARRIVE.TRANS64.RED.A1T0 RZ, [R2+URZ], RZ ;  /* 0x000000ff02ff79a7 */ /* 0x0087e200081004ff */
[----:B--2---:R-:W-:-:S02]  /*4f00*/  LOP3.LUT P3, RZ, R6, 0x1, RZ, 0xc0, !PT ;  /* 0x0000000106ff7812 */ /* 0x004fc4000786c0ff */
[----:B------:R-:W-:-:S04]  /*4f10*/  SEL R4, RZ, 0x1, P1 ;  /* 0x00000001ff047807 */ /* 0x000fc80000800000 */
[----:B------:R-:W-:Y:S02]  /*4f20*/  LOP3.LUT R10, R10, R4, RZ, 0x3c, !PT ;  /* 0x000000040a0a7212 */ /* 0x000fe400078e3cff */
[----:B---3--:R-:W-:-:S04]  /*4f30*/  SEL R2, RZ, 0x1, P0 ;  /* 0x00000001ff027807 */ /* 0x008fc80000000000 */
[----:B------:R-:W-:Y:S01]  /*4f40*/  LOP3.LUT R9, R9, R2, RZ, 0x3c, !PT ;  /* 0x0000000209097212 */ /* 0x000fe200078e3cff */
[----:B------:R-:W-:Y:S06]  /*4f50*/  @P3 BRA `(.L_x_102) ;  /* 0xfffffffc002c3947 */ /* 0x000fec000383ffff */
[----:B------:R-:W-:Y:S01]  /*4f60*/  ULEA UR4, UR5, UR6, 0x3 ;  /* 0x0000000605047291 */ /* 0x000fe2000f8e18ff */
[----:B------:R-:W-:-:S08]  /*4f70*/  SHF.L.U32 R2, R12, 0x1f, RZ ;  /* 0x0000001f0c027819 */ /* 0x000fd000000006ff */
[----:B------:R-:W2:Y:S02]  /*4f80*/  SYNCS.PHASECHK.TRANS64 P0, [UR4+0x390], R2 ;  /* 0x00039002ff0075a7 */ /* 0x000ea40008001004 */
[----:B--2---:R-:W-:Y:S05]  /*4f90*/  @P0 BRA `(.L_x_103) ;  /* 0x0000000000080947 */ /* 0x004fea0003800000 */
[----:B------:R-:W2:Y:S02]  /*4fa0*/  SYNCS.PHASECHK.TRANS64.TRYWAIT P0, [UR4+0x390], R2 ;  /* 0x00039002ff0075a7 */ /* 0x000ea40008001104 */
[----:B--2---:R-:W-:Y:S05]  /*4fb0*/  @!P0 BRA `(.L_x_104) ;  /* 0x0000005000188947 */ /* 0x004fea0003800000 */
.L_x_103:
[----:B------:R-:W-:-:S04]  /*4fc0*/  UIADD3 UR7, UPT, UPT, UR5, 0x1, URZ ;  /* 0x0000000105077890 */ /* 0x000fc8000fffe0ff */
[----:B------:R-:W-:-:S04]  /*4fd0*/  UISETP.NE.AND UP0, UPT, UR7, 0x2, UPT ;  /* 0x000000020700788c */ /* 0x000fc8000bf05270 */
[----:B------:R-:W-:Y:S02]  /*4fe0*/  USEL UR8, URZ, 0x1, UP0 ;  /* 0x00000001ff087887 */ /* 0x000fe40008000000 */
[----:B------:R-:W-:-:S04]  /*4ff0*/  USEL UR7, UR7, URZ, UP0 ;  /* 0x000000ff07077287 */ /* 0x000fc80008000000 */
[----:B------:R-:W-:Y:S01]  /*5000*/  ULEA UR7, UR7, UR6, 0x3 ;  /* 0x0000000607077291 */ /* 0x000fe2000f8e18ff */
[----:B--2---:R-:W-:-:S04]  /*5010*/  LOP3.LUT R2, R12, UR8, RZ, 0x3c, !PT ;  /* 0x000000080c027c12 */ /* 0x004fc8000f8e3cff */
[----:B------:R-:W-:-:S04]  /*5020*/  SHF.L.U32 R0, R2, 0x1f, RZ ;  /* 0x0000001f02007819 */ /* 0x000fc800000006ff */
[----:B------:R-:W2:Y:S02]  /*5030*/  SYNCS.PHASECHK.TRANS64 P0, [UR7+0x390], R0 ;  /* 0x00039000ff0075a7 */ /* 0x000ea40008001007 */
[----:B-12---:R-:W-:Y:S05]  /*5040*/  @P0 EXIT ;  /* 0x000000000000094d */ /* 0x006fea0003800000 */
[----:B------:R-:W-:Y:S02]  /*5050*/  SHF.L.U32 R2, R2, 0x1f, RZ ;  /* 0x0000001f02027819 */ /* 0x000fe400000006ff */
[----:B------:R-:W-:-:S07]  /*5060*/  MOV R0, UR7 ;  /* 0x0000000700007c02 */ /* 0x000fce0008000f00 */
.L_x_105:
[----:B-1----:R1:W2:Y:S02]  /*5070*/  SYNCS.PHASECHK.TRANS64.TRYWAIT P0, [R0+URZ+0x390], R2 ;  /* 0x00039002000075a7 */ /* 0x0022a400080011ff */
[----:B--2---:R-:W-:Y:S05]  /*5080*/  @!P0 NANOSLEEP.SYNCS 0x989680 ;  /* 0x009896800000895d */ /* 0x004fea0003900000 */
[----:B------:R-:W2:Y:S02]  /*5090*/  @!P0 SYNCS.PHASECHK.TRANS64 P0, [R0+URZ+0x390], R2 ;  /* 0x00039002000085a7 */ /* 0x000ea400080010ff */
[----:B--2---:R-:W-:Y:S05]  /*50a0*/  @P0 EXIT ;  /* 0x000000000000094d */ /* 0x004fea0003800000 */
[----:B------:R-:W-:Y:S05]  /*50b0*/  BRA `(.L_x_105) ;  /* 0xfffffffc00ec7947 */ /* 0x000fea000383ffff */
.L_x_98:
[----:B------:R-:W-:Y:S05]  /*50c0*/  BRA.U UP5, `(.L_x_106) ;  /* 0x0000000d05807547 */ /* 0x000fea000b800000 */
[----:B------:R-:W-:Y:S01]  /*50d0*/  UMOV UR4, 0x40 ;  /* 0x0000004000047882 */ /* 0x000fe20000000000 */
[----:B------:R-:W-:Y:S01]  /*50e0*/  NOP ;  /* 0x0000000000007918 */ /* 0x000fe20000000000 */
[----:B------:R-:W-:Y:S01]  /*50f0*/  ULEA UR5, UR48, UR4, 0x18 ;  /* 0x0000000430057291 */ /* 0x000fe2000f8ec0ff */
[----:B------:R-:W-:Y:S02]  /*5100*/  UMOV UR6, 0x400 ;  /* 0x0000040000067882 */ /* 0x000fe40000000000 */
[----:B------:R-:W-:-:S06]  /*5110*/  ULEA UR6, UR48, UR6, 0x18 ;  /* 0x0000000630067291 */ /* 0x000fcc000f8ec0ff */
[----:B------:R-:W2:Y:S02]  /*5120*/  LDS.U8 R0, [UR5+0x1c] ;  /* 0x00001c05ff007984 */ /* 0x000ea40008000000 */
[----:B--2---:R-:W-:-:S13]  /*5130*/  ISETP.NE.AND P0, PT, R0, RZ, PT ;  /* 0x000000ff0000720c */ /* 0x004fda0003f05270 */
[----:B------:R-:W-:Y:S05]  /*5140*/  @P0 BRA `(.L_x_107) ;  /* 0x0000000000580947 */ /* 0x000fea0003800000 */
[----:B------:R-:W-:-:S13]  /*5150*/  ELECT P0, URZ, PT ;  /* 0x0000000000ff782f */ /* 0x000fda0003800000 */
[----:B------:R-:W-:Y:S05]  /*5160*/  @!P0 BRA `(.L_x_108) ;  /* 0x0000000000608947 */ /* 0x000fea0003800000 */
[----:B------:R-:W-:Y:S01]  /*5170*/  UMOV UR4, 0x10 ;  /* 0x0000001000047882 */ /* 0x000fe20000000000 */
[----:B------:R-:W-:Y:S01]  /*5180*/  HFMA2 R0, -RZ, RZ, 0, 5.9604644775390625e-08 ;  /* 0x00000001ff007431 */ /* 0x000fe200000001ff */
[----:B------:R-:W-:-:S03]  /*5190*/  MOV R3, 0xffff ;  /* 0x0000ffff00037802 */ /* 0x000fc60000000f00 */
[----:B------:R-:W-:Y:S04]  /*51a0*/  DEPBAR.LE SB2, 0x36 ;  /* 0x0000ad800000791a */ /* 0x000fe80000000000 */
[----:B------:R-:W2:Y:S02]  /*51b0*/  UTCATOMSWS.FIND_AND_SET.ALIGN UP0, UR4, UR4 ;  /* 0x00000004000475e3 */ /* 0x000ea40008000800 */
[----:B--2---:R-:W-:Y:S01]  /*51c0*/  MOV R4, UR4 ;  /* 0x0000000400047c02 */ /* 0x004fe20008000f00 */
[----:B------:R-:W-:Y:S06]  /*51d0*/  BRA.U UP0, `(.L_x_109) ;  /* 0x0000000100187547 */ /* 0x000fec000b800000 */
.L_x_110:
[----:B------:R-:W-:Y:S05]  /*51e0*/  NANOSLEEP 0x64 ;  /* 0x000000640000795d */ /* 0x000fea0003800000 */
[----:B------:R-:W-:-:S05]  /*51f0*/  UMOV UR4, 0x10 ;  /* 0x0000001000047882 */ /* 0x000fca0000000000 */
[----:B------:R-:W-:Y:S04]  /*5200*/  DEPBAR.LE SB2, 0x36 ;  /* 0x0000ad800000791a */ /* 0x000fe80000000000 */
[----:B------:R-:W2:Y:S02]  /*5210*/  UTCATOMSWS.FIND_AND_SET.ALIGN UP0, UR4, UR4 ;  /* 0x00000004000475e3 */ /* 0x000ea40008000800 */
[----:B--2---:R-:W-:Y:S01]  /*5220*/  MOV R4, UR4 ;  /* 0x0000000400047c02 */ /* 0x004fe20008000f00 */
[----:B------:R-:W-:Y:S05]  /*5230*/  BRA.U !UP0, `(.L_x_110) ;  /* 0xfffffffd08e87547 */ /* 0x000fea000b83ffff */
.L_x_109:
[-C--:B------:R-:W-:Y:S02]  /*5240*/  SHF.L.U32 R3, R3, R4.reuse, RZ ;  /* 0x0000000403037219 */ /* 0x080fe400000006ff */
[----:B------:R-:W-:Y:S01]  /*5250*/  SHF.L.U32 R0, R0, R4, RZ ;  /* 0x0000000400007219 */ /* 0x000fe200000006ff */
[----:B------:R-:W-:Y:S02]  /*5260*/  IMAD.SHL.U32 R4, R4, 0x20, RZ ;  /* 0x0000002004047824 */ /* 0x000fe400078e00ff */
[----:B------:R2:W-:Y:S04]  /*5270*/  ATOMS.OR RZ, [UR5+0x14], R3 ;  /* 0x00001403ffff798c */ /* 0x0005e8000b000005 */
[----:B------:R2:W-:Y:S04]  /*5280*/  ATOMS.OR RZ, [UR5+0x18], R0 ;  /* 0x00001800ffff798c */ /* 0x0005e8000b000005 */
[----:B------:R2:W-:Y:S01]  /*5290*/  STS [UR6+0x430], R4 ;  /* 0x00043004ff007988 */ /* 0x0005e20008000806 */
[----:B------:R-:W-:Y:S05]  /*52a0*/  BRA `(.L_x_108) ;  /* 0x0000000000107947 */ /* 0x000fea0003800000 */
.L_x_107:
[----:B------:R-:W-:Y:S02]  /*52b0*/  MOV R0, 0xffffffff ;  /* 0xffffffff00007802 */ /* 0x000fe40000000f00 */
[----:B------:R-:W-:-:S03]  /*52c0*/  MOV R4, 0x52f0 ;  /* 0x000052f000047802 */ /* 0x000fc60000000f00 */
[----:B------:R2:W-:Y:S04]  /*52d0*/  STS [UR6+0x430], R0 ;  /* 0x00043000ff007988 */ /* 0x0005e80008000806 */
[----:B-12--5:R-:W-:Y:S05]  /*52e0*/  CALL.REL.NOINC `($__internal_1_$__cuda_sm10x_tcgen05_guardrail_trap_phase_invalid_during_alloc) ;  /* 0x0000005000987944 */ /* 0x026fea0003c00000 */
.L_x_108:
[----:B------:R-:W-:Y:S05]  /*52f0*/  WARPSYNC.ALL ;  /* 0x0000000000007948 */ /* 0x000fea0003800000 */
[----:B------:R-:W3:Y:S01]  /*5300*/  S2UR UR4, SR_CgaCtaId ;  /* 0x00000000000479c3 */ /* 0x000ee20000008800 */
[----:B------:R-:W-:Y:S01]  /*5310*/  UMOV UR13, 0x400 ;  /* 0x00000400000d7882 */ /* 0x000fe20000000000 */
[----:B------:R-:W-:-:S06]  /*5320*/  NOP ;  /* 0x0000000000007918 */ /* 0x000fcc0000000000 */
[----:B------:R-:W-:Y:S06]  /*5330*/  BAR.ARV 0x6, 0xa0 ;  /* 0x0182800000007b1d */ /* 0x000fec0000002000 */
[----:B------:R-:W4:Y:S01]  /*5340*/  LDCU UR5, c[0x0][0x38c] ;  /* 0x00007180ff0577ac */ /* 0x000f220008000800 */
[----:B------:R-:W-:Y:S01]  /*5350*/  LOP3.LUT R2, R2, 0xffff, RZ, 0xc0, !PT ;  /* 0x0000ffff02027812 */ /* 0x000fe200078ec0ff */
[----:B------:R-:W-:Y:S01]  /*5360*/  IMAD.MOV.U32 R11, RZ, RZ, 0x1 ;  /* 0x00000001ff0b7424 */ /* 0x000fe200078e00ff */
[----:B------:R-:W-:Y:S01]  /*5370*/  CS2R R8, SRZ ;  /* 0x0000000000087805 */ /* 0x000fe2000001ff00 */
[----:B------:R-:W1:Y:S01]  /*5380*/  LDCU UR8, c[0x0][0x38c] ;  /* 0x00007180ff0877ac */ /* 0x000e620008000800 */
[----:B------:R-:W-:Y:S01]  /*5390*/  R2UR UR15, R2 ;  /* 0x00000000020f72ca */ /* 0x000fe200000e0000 */
[----:B------:R-:W-:Y:S01]  /*53a0*/  IMAD.MOV.U32 R10, RZ, RZ, RZ ;  /* 0x000000ffff0a7224 */ /* 0x000fe200078e00ff */
[----:B------:R-:W-:Y:S01]  /*53b0*/  UMOV UR18, URZ ;  /* 0x000000ff00127c82 */ /* 0x000fe20008000000 */
[----:B------:R-:W-:Y:S01]  /*53c0*/  UMOV UR10, URZ ;  /* 0x000000ff000a7c82 */ /* 0x000fe20008000000 */
[----:B---3--:R-:W-:Y:S01]  /*53d0*/  ULEA UR13, UR4, UR13, 0x18 ;  /* 0x0000000d040d7291 */ /* 0x008fe2000f8ec0ff */
[----:B------:R-:W-:Y:S01]  /*53e0*/  UMOV UR20, 0x0 ;  /* 0x0000000000147882 */ /* 0x000fe20000000000 */
[----:B------:R-:W-:-:S02]  /*53f0*/  UMOV UR21, 0x4100490 ;  /* 0x0410049000157882 */ /* 0x000fc40000000000 */
[----:B------:R-:W-:Y:S02]  /*5400*/  UIADD3 UR6, UPT, UPT, UR13, 0x2800, URZ ;  /* 0x000028000d067890 */ /* 0x000fe4000fffe0ff */
[----:B------:R-:W-:Y:S02]  /*5410*/  UIADD3 UR7, UPT, UPT, UR13, 0x1d800, URZ ;  /* 0x0001d8000d077890 */ /* 0x000fe4000fffe0ff */
[----:B----4-:R-:W-:Y:S01]  /*5420*/  UIADD3 UR5, UPT, UPT, UR5, 0x1f, URZ ;  /* 0x0000001f05057890 */ /* 0x010fe2000fffe0ff */
[----:B--2---:R-:W2:Y:S01]  /*5430*/  LDS R0, [UR13+0x430] ;  /* 0x0004300dff007984 */ /* 0x004ea20008000800 */
[----:B------:R-:W-:Y:S02]  /*5440*/  USHF.R.U32.HI UR6, URZ, 0x4, UR6 ;  /* 0x00000004ff067899 */ /* 0x000fe40008011606 */
[----:B------:R-:W-:Y:S02]  /*5450*/  USHF.R.S32.HI UR4, URZ, 0x1f, UR5 ;  /* 0x0000001fff047899 */ /* 0x000fe40008011405 */
[----:B------:R-:W-:-:S02]  /*5460*/  ULOP3.LUT UR6, UR6, 0x3fff, URZ, 0xc0, !UPT ;  /* 0x00003fff06067892 */ /* 0x000fc4000f8ec0ff */
[----:B------:R-:W-:Y:S02]  /*5470*/  ULEA.HI UR4, UR4, UR5, URZ, 0x5 ;  /* 0x0000000504047291 */ /* 0x000fe4000f8f28ff */
[----:B------:R-:W-:Y:S02]  /*5480*/  USHF.R.U32.HI UR5, URZ, 0x4, UR7 ;  /* 0x00000004ff057899 */ /* 0x000fe40008011607 */
[----:B------:R-:W-:Y:S02]  /*5490*/  USHF.R.S32.HI UR22, URZ, 0x5, UR4 ;  /* 0x00000005ff167899 */ /* 0x000fe40008011404 */
[----:B------:R-:W-:Y:S02]  /*54a0*/  ULOP3.LUT UR5, UR5, 0x3fff, URZ, 0xc0, !UPT ;  /* 0x00003fff05057892 */ /* 0x000fe4000f8ec0ff */
[----:B------:R-:W-:Y:S02]  /*54b0*/  UISETP.LT.AND UP0, UPT, UR22, 0x1, UPT ;  /* 0x000000011600788c */ /* 0x000fe4000bf01270 */
[----:B------:R-:W-:-:S02]  /*54c0*/  ULOP3.LUT UR16, UR6, 0x10000, URZ, 0xfc, !UPT ;  /* 0x0001000006107892 */ /* 0x000fc4000f8efcff */
[----:B------:R-:W-:Y:S02]  /*54d0*/  USEL UR23, UR22, 0x1, !UP0 ;  /* 0x0000000116177887 */ /* 0x000fe4000c000000 */
[----:B------:R-:W-:Y:S02]  /*54e0*/  ULOP3.LUT UR17, UR5, 0x10000, URZ, 0xfc, !UPT ;  /* 0x0001000005117892 */ /* 0x000fe4000f8efcff */
[----:B------:R-:W-:Y:S02]  /*54f0*/  UIADD3 UR23, UPT, UPT, -UR23, URZ, URZ ;  /* 0x000000ff17177290 */ /* 0x000fe4000fffe1ff */
[----:B-1----:R-:W-:Y:S01]  /*5500*/  UISETP.GE.AND UP4, UPT, UR8, 0x1, UPT ;  /* 0x000000010800788c */ /* 0x002fe2000bf86270 */
[----:B--2---:R-:W-:-:S15]  /*5510*/  R2UR UR24, R0 ;  /* 0x00000000001872ca */ /* 0x004fde00000e0000 */
.L_x_117:
[----:B------:R-:W-:Y:S02]  /*5520*/  LEA R0, R10, UR13, 0x3 ;  /* 0x0000000d0a007c11 */ /* 0x000fe4000f8e18ff */
[----:B------:R-:W-:Y:S02]  /*5530*/  SHF.L.U32 R2, R9, 0x1f, RZ ;  /* 0x0000001f09027819 */ /* 0x000fe400000006ff */
[----:B------:R-:W-:Y:S01]  /*5540*/  PLOP3.LUT P0, PT, PT, PT, UP4, 0x80, 0x8 ;  /* 0x000000000008781c */ /* 0x000fe20003f0f048 */
[----:B------:R-:W-:Y:S01]  /*5550*/  VIADD R3, R0, 0x390 ;  /* 0x0000039000037836 */ /* 0x000fe20000000000 */
[----:B-1----:R-:W1:Y:S02]  /*5560*/  SYNCS.PHASECHK.TRANS64.TRYWAIT P1, [R0+URZ+0x380], R2 ;  /* 0x00038002000075a7 */ /* 0x002e6400080211ff */
[----:B-1-3--:R-:W-:Y:S09]  /*5570*/  @!P1 BRA `(.L_x_111) ;  /* 0x0000004800c09947 */ /* 0x00aff20003800000 */
.L_x_268:
[----:B------:R-:W-:Y:S01]  /*5580*/  LEA R4, R10, UR13, 0x4 ;  /* 0x0000000d0a047c11 */ /* 0x000fe2000f8e20ff */
[----:B------:R-:W-:Y:S01]  /*5590*/  @UP4 ULEA UR4, UR10, UR13, 0x3 ;  /* 0x0000000d0a044291 */ /* 0x000fe2000f8e18ff */
[----:B------:R-:W-:Y:S01]  /*55a0*/  PLOP3.LUT P2, PT, PT, PT, PT, 0x80, 0x8 ;  /* 0x000000000008781c */ /* 0x000fe20003f4f070 */
[----:B------:R-:W-:Y:S01]  /*55b0*/  ULEA UR19, UR18, UR13, 0x3 ;  /* 0x0000000d12137291 */ /* 0x000fe2000f8e18ff */
[----:B------:R-:W-:Y:S02]  /*55c0*/  PRMT R3, RZ, 0x654, R3 ;  /* 0x00000654ff037816 */ /* 0x000fe40000000003 */
[----:B------:R-:W2:Y:S01]  /*55d0*/  LDS.128 R4, [R4+0x410] ;  /* 0x0004100004047984 */ /* 0x000ea20000000c00 */
[----:B-1----:R-:W-:Y:S02]  /*55e0*/  @P0 SHF.L.U32 R2, R8, 0x1f, RZ ;  /* 0x0000001f08020819 */ /* 0x002fe400000006ff */
[----:B------:R-:W-:Y:S01]  /*55f0*/  SHF.L.U32 R0, R11, 0x1f, RZ ;  /* 0x0000001f0b007819 */ /* 0x000fe200000006ff */
[----:B------:R-:W-:Y:S01]  /*5600*/  @!PT LDS RZ, [RZ] ;  /* 0x00000000fffff984 */ /* 0x000fe20000000800 */
[----:B------:R-:W-:Y:S01]  /*5610*/  @!PT LDS RZ, [RZ] ;  /* 0x00000000fffff984 */ /* 0x000fe20000000800 */
[----:B------:R-:W-:Y:S01]  /*5620*/  @!PT LDS RZ, [RZ] ;  /* 0x00000000fffff984 */ /* 0x000fe20000000800 */
[----:B------:R-:W-:Y:S01]  /*5630*/  @!PT LDS RZ, [RZ] ;  /* 0x00000000fffff984 */ /* 0x000fe20000000800 */
[----:B------:R1:W-:Y:S06]  /*5640*/  MEMBAR.ALL.CTA ;  /* 0x0000000000007992 */ /* 0x0003ec0000008000 */
[----:B-1----:R-:W1:Y:S02]  /*5650*/  FENCE.VIEW.ASYNC.S ;  /* 0x00000000000073c6 */ /* 0x002e640000000000 */
[----:B-1----:R1:W-:Y:S01]  /*5660*/  SYNCS.ARRIVE.TRANS64.RED.A1T0 RZ, [R3+URZ], RZ ;  /* 0x000000ff03ff79a7 */ /* 0x0023e200081004ff */
[----:B------:R1:W3:Y:S01]  /*5670*/  @P0 SYNCS.PHASECHK.TRANS64.TRYWAIT P2, [UR4], R2 ;  /* 0x00000002ff0005a7 */ /* 0x0002e20008041104 */
[----:B--2---:R-:W-:Y:S01]  /*5680*/  LOP3.LUT P1, RZ, R6, 0x1, RZ, 0xc0, !PT ;  /* 0x0000000106ff7812 */ /* 0x004fe2000782c0ff */
[----:B------:R-:W2:Y:S02]  /*5690*/  SYNCS.PHASECHK.TRANS64.TRYWAIT P0, [UR19+0x3c0], R0 ;  /* 0x0003c000ff0075a7 */ /* 0x000ea40008001113 */
[----:B-123--:R-:W-:Y:S10]  /*56a0*/  @!P0 BRA `(.L_x_112) ;  /* 0x0000004800888947 */ /* 0x00eff40003800000 */
.L_x_270:
[----:B------:R-:W-:Y:S01]  /*56b0*/  IADD3 R10, PT, PT, R10, 0x1, RZ ;  /* 0x000000010a0a7810 */ /* 0x000fe20007ffe0ff */
[----:B------:R-:W-:Y:S06]  /*56c0*/  BRA.U !UP4, `(.L_x_113) ;  /* 0x000000010ca07547 */ /* 0x000fec000b800000 */
[----:B------:R-:W-:Y:S02]  /*56d0*/  ULEA.HI UR4, UR18, UR18, URZ, 0x1 ;  /* 0x0000001212047291 */ /* 0x000fe4000f8f08ff */
[----:B------:R-:W-:Y:S02]  /*56e0*/  UPLOP3.LUT UP2, UPT, UPT, UPT, UPT, 0x40, 0x4 ;  /* 0x000000000004789c */ /* 0x000fe40003f4e870 */
[----:B------:R-:W-:Y:S02]  /*56f0*/  USHF.L.U32 UR5, UR4, 0x5, URZ ;  /* 0x0000000504057899 */ /* 0x000fe400080006ff */
[----:B------:R-:W-:Y:S02]  /*5700*/  ULOP3.LUT UR14, UR4, 0xffe, URZ, 0xc0, !UPT ;  /* 0x00000ffe040e7892 */ /* 0x000fe4000f8ec0ff */
[----:B------:R-:W-:Y:S02]  /*5710*/  ULOP3.LUT UR4, UR5, 0xffffffc0, URZ, 0xc0, !UPT ;  /* 0xffffffc005047892 */ /* 0x000fe4000f8ec0ff */
[----:B------:R-:W-:-:S02]  /*5720*/  UIADD3 UR14, UPT, UPT, -UR14, UR18, URZ ;  /* 0x000000120e0e7290 */ /* 0x000fc4000fffe1ff */
[----:B------:R-:W-:Y:S01]  /*5730*/  UIADD3 UR4, UPT, UPT, UR24, UR4, URZ ;  /* 0x0000000418047290 */ /* 0x000fe2000fffe0ff */
[----:B------:R-:W-:Y:S01]  /*5740*/  UMOV UR12, UR23 ;  /* 0x00000017000c7c82 */ /* 0x000fe20008000000 */
[----:B------:R-:W-:Y:S02]  /*5750*/  UMOV UR11, UR22 ;  /* 0x00000016000b7c82 */ /* 0x000fe40008000000 */
[----:B------:R-:W-:Y:S01]  /*5760*/  ULEA UR14, UR14, UR4, 0x14 ;  /* 0x000000040e0e7291 */ /* 0x000fe2000f8ea0ff */
[----:B------:R-:W-:-:S11]  /*5770*/  UMOV UR5, UR10 ;  /* 0x0000000a00057c82 */ /* 0x000fd60008000000 */
.L_x_116:
[----:B------:R-:W-:Y:S02]  /*5780*/  UIADD3 UR12, UPT, UPT, UR12, 0x1, URZ ;  /* 0x000000010c0c7890 */ /* 0x000fe4000fffe0ff */
[----:B--2---:R-:W-:Y:S02]  /*5790*/  ULEA UR6, UR5, UR13, 0x3 ;  /* 0x0000000d05067291 */ /* 0x004fe4000f8e18ff */
[----:B------:R-:W-:Y:S01]  /*57a0*/  UISETP.NE.AND UP3, UPT, UR12, URZ, UPT ;  /* 0x000000ff0c00728c */ /* 0x000fe2000bf65270 */
[----:B---3--:R-:W-:Y:S10]  /*57b0*/  @P2 BRA `(.L_x_114) ;  /* 0x00000000000c2947 */ /* 0x008ff40003800000 */
[----:B-1----:R-:W-:Y:S04]  /*57c0*/  SHF.L.U32 R2, R8, 0x1f, RZ ;  /* 0x0000001f08027819 */ /* 0x002fe800000006ff */
[----:B------:R-:W1:Y:S02]  /*57d0*/  SYNCS.PHASECHK.TRANS64.TRYWAIT P0, [UR6], R2 ;  /* 0x00000002ff0075a7 */ /* 0x000e640008001106 */
[----:B-1----:R-:W-:Y:S05]  /*57e0*/  @!P0 BRA `(.L_x_115) ;  /* 0x0000004800508947 */ /* 0x002fea0003800000 */
.L_x_114:
[----:B------:R-:W-:Y:S01]  /*57f0*/  UISETP.NE.AND UP0, UPT, UR11, 0x1, UPT ;  /* 0x000000010b00788c */ /* 0x000fe2000bf05270 */
[----:B------:R-:W-:Y:S01]  /*5800*/  PLOP3.LUT P2, PT, PT, PT, PT, 0x80, 0x8 ;  /* 0x000000000008781c */ /* 0x000fe20003f4f070 */
[----:B------:R-:W-:Y:S02]  /*5810*/  UIADD3 UR4, UPT, UPT, UR5, 0x1, URZ ;  /* 0x0000000105047890 */ /* 0x000fe4000fffe0ff */
[----:B------:R-:W-:Y:S02]  /*5820*/  ULEA UR8, UR5, UR17, 0x7 ;  /* 0x0000001105087291 */ /* 0x000fe4000f8e38ff */
[----:B------:R-:W-:Y:S01]  /*5830*/  UISETP.NE.AND UP1, UPT, UR4, 0x36, UPT ;  /* 0x000000360400788c */ /* 0x000fe2000bf25270 */
[----:B------:R-:W-:Y:S01]  /*5840*/  PLOP3.LUT P0, PT, PT, PT, UP0, 0x80, 0x8 ;  /* 0x000000000008781c */ /* 0x000fe20003f0f008 */
[----:B------:R-:W-:Y:S02]  /*5850*/  UIADD3 UR11, UPT, UPT, UR11, -0x1, URZ ;  /* 0xffffffff0b0b7890 */ /* 0x000fe4000fffe0ff */
[----:B------:R-:W-:Y:S02]  /*5860*/  USEL UR7, URZ, 0x1, UP1 ;  /* 0x00000001ff077887 */ /* 0x000fe40008800000 */
[----:B------:R-:W-:Y:S01]  /*5870*/  USEL UR10, UR4, URZ, UP1 ;  /* 0x000000ff040a7287 */ /* 0x000fe20008800000 */
[----:B------:R-:W-:Y:S03]  /*5880*/  UMOV UR9, 0xc0004010 ;  /* 0xc000401000097882 */ /* 0x000fe60000000000 */
[----:B------:R-:W-:Y:S01]  /*5890*/  @UP0 ULEA UR4, UR10, UR13, 0x3 ;  /* 0x0000000d0a040291 */ /* 0x000fe2000f8e18ff */
[----:B------:R-:W-:Y:S01]  /*58a0*/  LOP3.LUT R8, R8, UR7, RZ, 0x3c, !PT ;  /* 0x0000000708087c12 */ /* 0x000fe2000f8e3cff */
[----:B------:R-:W-:Y:S03]  /*58b0*/  UMOV UR7, 0xc0004010 ;  /* 0xc000401000077882 */ /* 0x000fe60000000000 */
[----:B-1----:R-:W-:Y:S04]  /*58c0*/  @P0 SHF.L.U32 R0, R8, 0x1f, RZ ;  /* 0x0000001f08000819 */ /* 0x002fe800000006ff */
[----:B------:R2:W3:Y:S01]  /*58d0*/  @P0 SYNCS.PHASECHK.TRANS64.TRYWAIT P2, [UR4], R0 ;  /* 0x00000000ff0005a7 */ /* 0x0004e20008041104 */
[----:B------:R-:W-:Y:S02]  /*58e0*/  UIADD3 UR4, UPT, UPT, UR6, 0x1b0, URZ ;  /* 0x000001b006047890 */ /* 0x000fe4000fffe0ff */
[----:B------:R-:W-:Y:S03]  /*58f0*/  ULEA UR6, UR5, UR16, 0x7 ;  /* 0x0000001005067291 */ /* 0x000fe6000f8e38ff */
[----:B------:R-:W-:Y:S06]  /*5900*/  UMOV UR5, UR10 ;  /* 0x0000000a00057c82 */ /* 0x000fec0008000000 */
[----:B------:R2:W-:Y:S01]  /*5910*/  UTCQMMA gdesc[UR6], gdesc[UR8], tmem[UR14], tmem[UR20], idesc[UR21], UP2 ;  /* 0x00ff1408060075ea */ /* 0x0005e2000900030e */
[----:B------:R-:W-:Y:S01]  /*5920*/  UPLOP3.LUT UP2, UPT, UPT, UPT, UPT, 0x80, 0x8 ;  /* 0x000000000008789c */ /* 0x000fe20003f4f070 */
[----:B------:R2:W-:Y:S01]  /*5930*/  UTCBAR.MULTICAST [UR4], URZ, UR15 ;  /* 0x000000ff040073e9 */ /* 0x0005e2000800080f */
[----:B------:R-:W-:Y:S09]  /*5940*/  BRA.U UP3, `(.L_x_116) ;  /* 0xfffffffd038c7547 */ /* 0x000ff2000b83ffff */
.L_x_113:
[----:B--2---:R-:W-:Y:S01]  /*5950*/  UIADD3 UR4, UPT, UPT, UR18, 0x1, URZ ;  /* 0x0000000112047890 */ /* 0x004fe2000fffe0ff */
[C---:B------:R-:W-:Y:S01]  /*5960*/  ISETP.NE.AND P0, PT, R10.reuse, 0x2, PT ;  /* 0x000000020a00780c */ /* 0x040fe20003f05270 */
[----:B------:R-:W-:Y:S02]  /*5970*/  UIADD3 UR5, UPT, UPT, UR19, 0x3a0, URZ ;  /* 0x000003a013057890 */ /* 0x000fe4000fffe0ff */
[----:B------:R-:W-:Y:S01]  /*5980*/  UISETP.NE.AND UP0, UPT, UR4, 0x4, UPT ;  /* 0x000000040400788c */ /* 0x000fe2000bf05270 */
[----:B-1----:R-:W-:Y:S02]  /*5990*/  SEL R0, RZ, 0x1, P0 ;  /* 0x00000001ff007807 */ /* 0x002fe40000000000 */
[----:B------:R-:W-:Y:S01]  /*59a0*/  SEL R10, R10, RZ, P0 ;  /* 0x000000ff0a0a7207 */ /* 0x000fe20000000000 */
[----:B------:R-:W-:Y:S01]  /*59b0*/  USEL UR6, URZ, 0x1, UP0 ;  /* 0x00000001ff067887 */ /* 0x000fe20008000000 */
[----:B------:R-:W-:Y:S01]  /*59c0*/  LOP3.LUT R9, R9, R0, RZ, 0x3c, !PT ;  /* 0x0000000009097212 */ /* 0x000fe200078e3cff */
[----:B------:R-:W-:Y:S01]  /*59d0*/  USEL UR18, UR4, URZ, UP0 ;  /* 0x000000ff04127287 */ /* 0x000fe20008000000 */
[----:B------:R1:W-:Y:S03]  /*59e0*/  UTCBAR [UR5], URZ ;  /* 0x000000ff050073e9 */ /* 0x0003e600080000ff */
[----:B------:R-:W-:Y:S01]  /*59f0*/  LOP3.LUT R11, R11, UR6, RZ, 0x3c, !PT ;  /* 0x000000060b0b7c12 */ /* 0x000fe2000f8e3cff */
[----:B------:R-:W-:Y:S07]  /*5a00*/  @P1 BRA `(.L_x_117) ;  /* 0xfffffff800c41947 */ /* 0x000fee000383ffff */
[----:B------:R-:W2:Y:S01]  /*5a10*/  S2UR UR8, SR_CgaCtaId ;  /* 0x00000000000879c3 */ /* 0x000ea20000008800 */
[----:B------:R-:W-:Y:S01]  /*5a20*/  ELECT P0, URZ, PT ;  /* 0x0000000000ff782f */ /* 0x000fe20003800000 */
[----:B------:R-:W-:Y:S01]  /*5a30*/  IMAD.MOV.U32 R0, RZ, RZ, 0x1 ;  /* 0x00000001ff007424 */ /* 0x000fe200078e00ff */
[----:B------:R-:W-:Y:S01]  /*5a40*/  UIADD3 UR13, UPT, UPT, UR13, 0x3c0, URZ ;  /* 0x000003c00d0d7890 */ /* 0x000fe2000fffe0ff */
[----:B------:R-:W-:Y:S01]  /*5a50*/  SHF.L.U32 R2, R11, 0x1f, RZ ;  /* 0x0000001f0b027819 */ /* 0x000fe200000006ff */
[----:B------:R-:W-:-:S03]  /*5a60*/  UMOV UR4, 0x40 ;  /* 0x0000004000047882 */ /* 0x000fc60000000000 */
[----:B------:R-:W-:Y:S01]  /*5a70*/  UVIRTCOUNT.DEALLOC.SMPOOL 0x80 ;  /* 0x000000800000784c */ /* 0x000fe20000000000 */
[----:B--2---:R-:W-:Y:S02]  /*5a80*/  ULEA UR8, UR8, UR4, 0x18 ;  /* 0x0000000408087291 */ /* 0x004fe4000f8ec0ff */
[----:B------:R-:W-:-:S07]  /*5a90*/  ULEA UR4, UR18, UR13, 0x3 ;  /* 0x0000000d12047291 */ /* 0x000fce000f8e18ff */
[----:B------:R2:W-:Y:S02]  /*5aa0*/  @P0 STS.U8 [UR8+0x1c], R0 ;  /* 0x00001c00ff000988 */ /* 0x0005e40008000008 */
[----:B------:R-:W4:Y:S02]  /*5ab0*/  SYNCS.PHASECHK.TRANS64.TRYWAIT P0, [UR4], R2 ;  /* 0x00000002ff0075a7 */ /* 0x000f240008001104 */
[----:B--2-4-:R-:W-:Y:S05]  /*5ac0*/  @!P0 BRA `(.L_x_118) ;  /* 0x0000004400b08947 */ /* 0x014fea0003800000 */
.L_x_273:
[----:B------:R-:W-:-:S04]  /*5ad0*/  UIADD3 UR4, UPT, UPT, UR18, 0x1, URZ ;  /* 0x0000000112047890 */ /* 0x000fc8000fffe0ff */
[----:B------:R-:W-:-:S04]  /*5ae0*/  UISETP.NE.AND UP0, UPT, UR4, 0x4, UPT ;  /* 0x000000040400788c */ /* 0x000fc8000bf05270 */
[----:B------:R-:W-:Y:S02]  /*5af0*/  USEL UR6, URZ, 0x1, UP0 ;  /* 0x00000001ff067887 */ /* 0x000fe40008000000 */
[----:B------:R-:W-:-:S04]  /*5b00*/  USEL UR4, UR4, URZ, UP0 ;  /* 0x000000ff04047287 */ /* 0x000fc80008000000 */
[----:B-1----:R-:W-:Y:S01]  /*5b10*/  ULEA UR5, UR4, UR13, 0x3 ;  /* 0x0000000d04057291 */ /* 0x002fe2000f8e18ff */
[----:B--2---:R-:W-:-:S04]  /*5b20*/  LOP3.LUT R2, R11, UR6, RZ, 0x3c, !PT ;  /* 0x000000060b027c12 */ /* 0x004fc8000f8e3cff */
[----:B------:R-:W-:-:S04]  /*5b30*/  SHF.L.U32 R3, R2, 0x1f, RZ ;  /* 0x0000001f02037819 */ /* 0x000fc800000006ff */
[----:B------:R-:W1:Y:S02]  /*5b40*/  SYNCS.PHASECHK.TRANS64.TRYWAIT P0, [UR5], R3 ;  /* 0x00000003ff0075a7 */ /* 0x000e640008001105 */
[----:B-1----:R-:W-:Y:S05]  /*5b50*/  @!P0 BRA `(.L_x_119) ;  /* 0x0000004400a48947 */ /* 0x002fea0003800000 */
.L_x_275:
        /* <DEDUP_REMOVED lines=9> */
.L_x_277:
[----:B------:R-:W-:-:S04]  /*5bf0*/  UIADD3 UR4, UPT, UPT, UR4, 0x1, URZ ;  /* 0x0000000104047890 */ /* 0x000fc8000fffe0ff */
[----:B------:R-:W-:-:S04]  /*5c00*/  UISETP.NE.AND UP0, UPT, UR4, 0x4, UPT ;  /* 0x000000040400788c */ /* 0x000fc8000bf05270 */
[----:B------:R-:W-:Y:S02]  /*5c10*/  USEL UR5, URZ, 0x1, UP0 ;  /* 0x00000001ff057887 */ /* 0x000fe40008000000 */
[----:B------:R-:W-:-:S04]  /*5c20*/  USEL UR4, UR4, URZ, UP0 ;  /* 0x000000ff04047287 */ /* 0x000fc80008000000 */
[----:B------:R-:W-:Y:S01]  /*5c30*/  ULEA UR4, UR4, UR13, 0x3 ;  /* 0x0000000d04047291 */ /* 0x000fe2000f8e18ff */
[----:B------:R-:W-:-:S04]  /*5c40*/  LOP3.LUT R2, R2, UR5, RZ, 0x3c, !PT ;  /* 0x0000000502027c12 */ /* 0x000fc8000f8e3cff */
[----:B------:R-:W-:-:S04]  /*5c50*/  SHF.L.U32 R2, R2, 0x1f, RZ ;  /* 0x0000001f02027819 */ /* 0x000fc800000006ff */
[----:B------:R-:W2:Y:S02]  /*5c60*/  SYNCS.PHASECHK.TRANS64.TRYWAIT P0, [UR4], R2 ;  /* 0x00000002ff0075a7 */ /* 0x000ea40008001104 */
[----:B--2---:R-:W-:Y:S05]  /*5c70*/  @!P0 BRA `(.L_x_121) ;  /* 0x00000044008c8947 */ /* 0x004fea0003800000 */
.L_x_279:
[----:B------:R-:W-:Y:S01]  /*5c80*/  NOP ;  /* 0x0000000000007918 */ /* 0x000fe20000000000 */
[----:B-1----:R-:W1:Y:S01]  /*5c90*/  LDS R0, [UR8+0x14] ;  /* 0x00001408ff007984 */ /* 0x002e620008000800 */
[----:B------:R-:W-:Y:S01]  /*5ca0*/  ULOP3.LUT UR4, UR24, 0xffff, URZ, 0xc0, !UPT ;  /* 0x0000ffff18047892 */ /* 0x000fe2000f8ec0ff */
[----:B------:R-:W-:Y:S01]  /*5cb0*/  UMOV UR5, 0xffff ;  /* 0x0000ffff00057882 */ /* 0x000fe20000000000 */
[----:B------:R-:W-:Y:S02]  /*5cc0*/  UMOV UR6, 0x1 ;  /* 0x0000000100067882 */ /* 0x000fe40000000000 */
[----:B------:R-:W-:-:S04]  /*5cd0*/  USHF.R.U32.HI UR4, URZ, 0x5, UR4 ;  /* 0x00000005ff047899 */ /* 0x000fc80008011604 */
[----:B------:R-:W-:Y:S02]  /*5ce0*/  USHF.L.U32 UR5, UR5, UR4, URZ ;  /* 0x0000000405057299 */ /* 0x000fe400080006ff */
[----:B------:R-:W-:-:S04]  /*5cf0*/  USHF.L.U32 UR4, UR6, UR4, URZ ;  /* 0x0000000406047299 */ /* 0x000fc800080006ff */
[----:B-1----:R-:W-:-:S04]  /*5d00*/  LOP3.LUT R0, R0, UR5, RZ, 0xc0, !PT ;  /* 0x0000000500007c12 */ /* 0x002fc8000f8ec0ff */
[----:B------:R-:W-:-:S13]  /*5d10*/  ISETP.NE.AND P0, PT, R0, UR5, PT ;  /* 0x0000000500007c0c */ /* 0x000fda000bf05270 */
[----:B------:R-:W-:Y:S05]  /*5d20*/  @P0 BRA `(.L_x_122) ;  /* 0x0000000000580947 */ /* 0x000fea0003800000 */
[----:B------:R-:W1:Y:S02]  /*5d30*/  LDS R0, [UR8+0x18] ;  /* 0x00001808ff007984 */ /* 0x000e640008000800 */
[----:B-1----:R-:W-:-:S04]  /*5d40*/  LOP3.LUT R0, R0, UR4, RZ, 0xc0, !PT ;  /* 0x0000000400007c12 */ /* 0x002fc8000f8ec0ff */
[----:B------:R-:W-:-:S13]  /*5d50*/  ISETP.NE.AND P0, PT, R0, UR4, PT ;  /* 0x0000000400007c0c */ /* 0x000fda000bf05270 */
[----:B------:R-:W-:Y:S05]  /*5d60*/  @P0 BRA `(.L_x_123) ;  /* 0x00000000003c0947 */ /* 0x000fea0003800000 */
[----:B------:R-:W1:Y:S01]  /*5d70*/  S2R R2, SR_LANEID ;  /* 0x0000000000027919 */ /* 0x000e620000000000 */
[----:B------:R-:W-:-:S06]  /*5d80*/  ULOP3.LUT UR5, URZ, UR5, URZ, 0x33, !UPT ;  /* 0x00000005ff057292 */ /* 0x000fcc000f8e33ff */
[----:B------:R-:W-:-:S04]  /*5d90*/  IMAD.U32 R0, RZ, RZ, UR5 ;  /* 0x00000005ff007e24 */ /* 0x000fc8000f8e00ff */
[----:B------:R2:W4:Y:S02]  /*5da0*/  REDUX UR7, R0 ;  /* 0x00000000000773c4 */ /* 0x0005240000000000 */
[----:B------:R1:W-:Y:S01]  /*5db0*/  UTCATOMSWS.AND URZ, UR5 ;  /* 0x0000000500ff79e3 */ /* 0x0003e20008000000 */
[----:B--2---:R-:W-:Y:S01]  /*5dc0*/  LOP3.LUT R0, RZ, UR4, RZ, 0x33, !PT ;  /* 0x00000004ff007c12 */ /* 0x004fe2000f8e33ff */
[----:B------:R-:W-:Y:S02]  /*5dd0*/  VOTEU.ANY UR4, UPT, PT ;  /* 0x0000000000047886 */ /* 0x000fe400038e0100 */
[----:B------:R-:W-:Y:S02]  /*5de0*/  UFLO.U32 UR4, UR4 ;  /* 0x00000004000472bd */ /* 0x000fe400080e0000 */
[----:B------:R-:W2:Y:S04]  /*5df0*/  REDUX UR6, R0 ;  /* 0x00000000000673c4 */ /* 0x000ea80000000000 */
[----:B-1----:R-:W-:-:S02]  /*5e00*/  ISETP.EQ.U32.AND P0, PT, R2, UR4, PT ;  /* 0x0000000402007c0c */ /* 0x002fc4000bf02070 */
[----:B----4-:R-:W-:-:S11]  /*5e10*/  MOV R2, UR7 ;  /* 0x0000000700027c02 */ /* 0x010fd60008000f00 */
[----:B------:R1:W-:Y:S01]  /*5e20*/  @P0 ATOMS.AND RZ, [UR8+0x14], R2 ;  /* 0x00001402ffff098c */ /* 0x0003e2000a800008 */
[----:B--2---:R-:W-:-:S05]  /*5e30*/  IMAD.U32 R0, RZ, RZ, UR6 ;  /* 0x00000006ff007e24 */ /* 0x004fca000f8e00ff */
[----:B------:R1:W-:Y:S01]  /*5e40*/  @P0 ATOMS.AND RZ, [UR8+0x18], R0 ;  /* 0x00001800ffff098c */ /* 0x0003e2000a800008 */
[----:B------:R-:W-:Y:S05]  /*5e50*/  BRA `(.L_x_124) ;  /* 0x0000000000147947 */ /* 0x000fea0003800000 */
.L_x_123:
[----:B------:R-:W-:Y:S02]  /*5e60*/  MOV R2, 0x5e80 ;  /* 0x00005e8000027802 */ /* 0x000fe40000000f00 */
[----:B---3-5:R-:W-:Y:S05]  /*5e70*/  CALL.REL.NOINC `($__internal_0_$__cuda_sm10x_tcgen05_guardrail_trap_col_being_dealloced_not_returned_by_alloc) ;  /* 0x0000004400a87944 */ /* 0x028fea0003c00000 */
[----:B------:R-:W-:Y:S05]  /*5e80*/  BRA `(.L_x_124) ;  /* 0x0000000000087947 */ /* 0x000fea0003800000 */
.L_x_122:
[----:B------:R-:W-:Y:S02]  /*5e90*/  MOV R2, 0x5eb0 ;  /* 0x00005eb000027802 */ /* 0x000fe40000000f00 */
[----:B---3-5:R-:W-:Y:S05]  /*5ea0*/  CALL.REL.NOINC `($__internal_2_$__cuda_sm10x_tcgen05_guardrail_trap_unallocated_columns_being_dealloced) ;  /* 0x0000004400b47944 */ /* 0x028fea0003c00000 */
.L_x_124:
[----:B------:R-:W-:Y:S01]  /*5eb0*/  NOP ;  /* 0x0000000000007918 */ /* 0x000fe20000000000 */
[----:B------:R-:W-:Y:S05]  /*5ec0*/  EXIT ;  /* 0x000000000000794d */ /* 0x000fea0003800000 */
.L_x_106:
[----:B------:R-:W-:-:S09]  /*5ed0*/  UISETP.NE.OR UP0, UPT, UR18, 0x3, !UP3 ;  /* 0x000000031200788c */ /* 0x000fd2000df05670 */
[----:B------:R-:W-:Y:S05]  /*5ee0*/  BRA.U UP0, `(.L_x_125) ;  /* 0x0000000d00347547 */ /* 0x000fea000b800000 */
[----:B------:R-:W2:Y:S01]  /*5ef0*/  LDCU.64 UR4, c[0x0][0x888] ;  /* 0x00011100ff0477ac */ /* 0x000ea20008000a00 */
[----:B------:R-:W3:Y:S01]  /*5f00*/  LDC.64 R12, c[0x0][0x348] ;  /* 0x0000d200ff0c7b82 */ /* 0x000ee20000000a00 */
[----:B------:R-:W-:Y:S02]  /*5f10*/  HFMA2 R9, -RZ, RZ, 0, 0 ;  /* 0x00000000ff097431 */ /* 0x000fe400000001ff */
[----:B------:R-:W-:Y:S01]  /*5f20*/  IMAD.MOV.U32 R11, RZ, RZ, 0x1 ;  /* 0x00000001ff0b7424 */ /* 0x000fe200078e00ff */
[----:B------:R-:W4:Y:S01]  /*5f30*/  LDCU UR33, c[0x0][0x370] ;  /* 0x00006e00ff2177ac */ /* 0x000f220008000800 */
[----:B------:R-:W-:Y:S01]  /*5f40*/  IMAD.MOV.U32 R10, RZ, RZ, RZ ;  /* 0x000000ffff0a7224 */ /* 0x000fe200078e00ff */
[----:B------:R-:W-:Y:S01]  /*5f50*/  MOV R3, 0x1000 ;  /* 0x0000100000037802 */ /* 0x000fe20000000f00 */
[----:B------:R-:W4:Y:S01]  /*5f60*/  LDCU.128 UR28, c[0x0][0xb10] ;  /* 0x00016200ff1c77ac */ /* 0x000f220008000c00 */
[----:B------:R-:W1:Y:S01]  /*5f70*/  LDCU UR32, c[0x0][0x374] ;  /* 0x00006e80ff2077ac */ /* 0x000e620008000800 */
[----:B------:R-:W1:Y:S01]  /*5f80*/  LDCU.64 UR26, c[0x0][0x890] ;  /* 0x00011200ff1a77ac */ /* 0x000e620008000a00 */
[----:B--2---:R-:W-:Y:S01]  /*5f90*/  UISETP.NE.U32.AND UP0, UPT, UR4, URZ, UPT ;  /* 0x000000ff0400728c */ /* 0x004fe2000bf05070 */
[----:B------:R-:W2:Y:S01]  /*5fa0*/  LDCU UR16, c[0x0][0xb0c] ;  /* 0x00016180ff1077ac */ /* 0x000ea20008000800 */
[----:B------:R-:W3:Y:S01]  /*5fb0*/  LDCU UR38, c[0x0][0xb20] ;  /* 0x00016400ff2677ac */ /* 0x000ee20008000800 */
[----:B------:R-:W3:Y:S01]  /*5fc0*/  LDCU UR4, c[0x0][0xb30] ;  /* 0x00016600ff0477ac */ /* 0x000ee20008000800 */
[----:B------:R-:W-:Y:S01]  /*5fd0*/  UMOV UR17, 0x400 ;  /* 0x0000040000117882 */ /* 0x000fe20000000000 */
[----:B----4-:R-:W-:-:S02]  /*5fe0*/  UIMAD.WIDE.U32 UR6, UR33, UR28, URZ ;  /* 0x0000001c210672a5 */ /* 0x010fc4000f8e00ff */
[----:B-1----:R-:W-:Y:S02]  /*5ff0*/  UIMAD.WIDE.U32 UR8, UR32, UR31, URZ ;  /* 0x0000001f200872a5 */ /* 0x002fe4000f8e00ff */
[----:B------:R-:W-:Y:S02]  /*6000*/  ULEA UR17, UR48, UR17, 0x18 ;  /* 0x0000001130117291 */ /* 0x000fe4000f8ec0ff */
[----:B------:R-:W-:Y:S02]  /*6010*/  UISETP.NE.AND.EX UP5, UPT, UR5, URZ, UPT, UP0 ;  /* 0x000000ff0500728c */ /* 0x000fe4000bfa5300 */
[----:B------:R-:W-:Y:S02]  /*6020*/  UISETP.NE.U32.AND UP6, UPT, UR26, URZ, UPT ;  /* 0x000000ff1a00728c */ /* 0x000fe4000bfc5070 */
[----:B------:R-:W-:Y:S02]  /*6030*/  UIADD3 UR5, UPT, UPT, UR17, 0x360, URZ ;  /* 0x0000036011057890 */ /* 0x000fe4000fffe0ff */
[----:B------:R-:W-:Y:S01]  /*6040*/  UISETP.NE.AND UP0, UPT, UR42, 0x1, UPT ;  /* 0x000000012a00788c */ /* 0x000fe2000bf05270 */
[----:B------:R-:W-:Y:S01]  /*6050*/  UMOV UR35, UR7 ;  /* 0x0000000700237c82 */ /* 0x000fe20008000000 */
[----:B------:R-:W-:Y:S01]  /*6060*/  UMOV UR34, UR9 ;  /* 0x0000000900227c82 */ /* 0x000fe20008000000 */
[----:B------:R-:W-:-:S02]  /*6070*/  USEL UR37, URZ, 0x1, UP4 ;  /* 0x00000001ff257887 */ /* 0x000fc4000a000000 */
[----:B--2---:R-:W-:Y:S02]  /*6080*/  UISETP.NE.AND UP0, UPT, UR16, 0x1, UPT ;  /* 0x000000011000788c */ /* 0x004fe4000bf05270 */
[----:B------:R-:W-:Y:S02]  /*6090*/  UPLOP3.LUT UP4, UPT, UPT, UPT, UPT, 0x40, 0x4 ;  /* 0x000000000004789c */ /* 0x000fe40003f8e870 */
[----:B------:R-:W-:Y:S01]  /*60a0*/  UISETP.GE.AND UP2, UPT, UR42, 0x1, UPT ;  /* 0x000000012a00788c */ /* 0x000fe2000bf46270 */
[----:B------:R-:W1:Y:S01]  /*60b0*/  LDCU.64 UR14, c[0x0][0xb28] ;  /* 0x00016500ff0e77ac */ /* 0x000e620008000a00 */
[----:B------:R-:W-:Y:S02]  /*60c0*/  UISETP.NE.AND.EX UP6, UPT, UR27, URZ, UPT, UP6 ;  /* 0x000000ff1b00728c */ /* 0x000fe4000bfc5360 */
[----:B------:R-:W-:Y:S02]  /*60d0*/  UPRMT UR48, UR48, 0x654, UR5 ;  /* 0x0000065430307896 */ /* 0x000fe40008000005 */
[----:B------:R-:W-:-:S02]  /*60e0*/  USHF.R.U32.HI UR35, URZ, UR29, UR35 ;  /* 0x0000001dff237299 */ /* 0x000fc40008011623 */
[----:B---3--:R-:W-:Y:S02]  /*60f0*/  USHF.R.U32.HI UR34, URZ, UR38, UR34 ;  /* 0x00000026ff227299 */ /* 0x008fe40008011622 */
[----:B------:R-:W-:Y:S02]  /*6100*/  UISETP.NE.AND UP0, UPT, UR30, 0x1, UPT ;  /* 0x000000011e00788c */ /* 0x000fe4000bf05270 */
[----:B------:R-:W-:-:S11]  /*6110*/  UISETP.NE.AND UP3, UPT, UR4, 0x1, UPT ;  /* 0x000000010400788c */ /* 0x000fd6000bf65270 */
.L_x_133:
[C---:B------:R-:W-:Y:S02]  /*6120*/  LEA R8, R10.reuse, UR17, 0x3 ;  /* 0x000000110a087c11 */ /* 0x040fe4000f8e18ff */
[----:B------:R-:W-:Y:S02]  /*6130*/  SHF.L.U32 R0, R9, 0x1f, RZ ;  /* 0x0000001f09007819 */ /* 0x000fe400000006ff */
[----:B------:R-:W-:Y:S02]  /*6140*/  LEA R4, R10, UR17, 0x4 ;  /* 0x000000110a047c11 */ /* 0x000fe4000f8e20ff */
[----:B--2---:R-:W2:Y:S02]  /*6150*/  SYNCS.PHASECHK.TRANS64.TRYWAIT P0, [R8+URZ+0x380], R0 ;  /* 0x00038000080075a7 */ /* 0x004ea400080011ff */
[----:B--2---:R-:W-:Y:S05]  /*6160*/  @!P0 BRA `(.L_x_126) ;  /* 0x0000004000688947 */ /* 0x004fea0003800000 */
.L_x_280:
[----:B------:R-:W3:Y:S01]  /*6170*/  LDS.128 R4, [R4+0x410] ;  /* 0x0004100004047984 */ /* 0x000ee20000000c00 */
[----:B------:R-:W-:Y:S01]  /*6180*/  UISETP.GE.AND UP0, UPT, UR42, 0x1, UPT ;  /* 0x000000012a00788c */ /* 0x000fe2000bf06270 */
[----:B------:R-:W-:Y:S01]  /*6190*/  @!PT LDS RZ, [RZ] ;  /* 0x00000000fffff984 */ /* 0x000fe20000000800 */
[----:B------:R-:W-:Y:S01]  /*61a0*/  @!PT LDS RZ, [RZ] ;  /* 0x00000000fffff984 */ /* 0x000fe20000000800 */
[----:B------:R-:W-:Y:S01]  /*61b0*/  @!PT LDS RZ, [RZ] ;  /* 0x00000000fffff984 */ /* 0x000fe20000000800 */
[----:B------:R-:W-:Y:S01]  /*61c0*/  @!PT LDS RZ, [RZ] ;  /* 0x00000000fffff984 */ /* 0x000fe20000000800 */
[----:B------:R4:W-:Y:S06]  /*61d0*/  MEMBAR.ALL.CTA ;  /* 0x0000000000007992 */ /* 0x0009ec0000008000 */
[----:B----4-:R-:W4:Y:S01]  /*61e0*/  FENCE.VIEW.ASYNC.S ;  /* 0x00000000000073c6 */ /* 0x010f220000000000 */
[----:B---3--:R-:W-:Y:S11]  /*61f0*/  LOP3.LUT P0, RZ, R6, 0x1, RZ, 0xc0, !PT ;  /* 0x0000000106ff7812 */ /* 0x008ff6000780c0ff */
[----:B------:R-:W-:Y:S02]  /*6200*/  @!UPT UIADD3 URZ, UPT, UPT, URZ, URZ, URZ ;  /* 0x000000fffffff290 */ /* 0x000fe4000fffe0ff */
[----:B----4-:R-:W-:Y:S01]  /*6210*/  VOTEU.ANY UP2, P0 ;  /* 0x0000000000ff7886 */ /* 0x010fe20000040100 */
[----:B------:R-:W-:Y:S11]  /*6220*/  PLOP3.LUT P0, PT, PT, PT, UP2, 0x80, 0x8 ;  /* 0x000000000008781c */ /* 0x000ff60003f0f028 */
[----:B------:R-:W-:Y:S02]  /*6230*/  @!UPT UIADD3 URZ, UPT, UPT, URZ, URZ, URZ ;  /* 0x000000fffffff290 */ /* 0x000fe4000fffe0ff */
[----:B--2---:R-:W-:Y:S02]  /*6240*/  @P0 SHF.R.U32.HI R0, RZ, 0x10, R5 ;  /* 0x00000010ff000819 */ /* 0x004fe40000011605 */
[----:B------:R-:W-:Y:S02]  /*6250*/  @P0 MOV R2, R4 ;  /* 0x0000000400020202 */ /* 0x000fe40000000f00 */
[----:B------:R-:W-:Y:S01]  /*6260*/  @P0 R2UR UR4, R0 ;  /* 0x00000000000402ca */ /* 0x000fe200000e0000 */
[----:B------:R-:W-:Y:S01]  /*6270*/  VIADD R0, R8, 0x390 ;  /* 0x0000039008007836 */ /* 0x000fe20000000000 */
[----:B------:R-:W-:Y:S02]  /*6280*/  @P0 LOP3.LUT R4, R5, 0xffff, RZ, 0xc0, !PT ;  /* 0x0000ffff05040812 */ /* 0x000fe400078ec0ff */
[----:B------:R-:W-:Y:S02]  /*6290*/  @P0 R2UR UR6, R2 ;  /* 0x00000000020602ca */ /* 0x000fe400000e0000 */
[----:B------:R-:W-:Y:S02]  /*62a0*/  PRMT R0, RZ, 0x654, R0 ;  /* 0x00000654ff007816 */ /* 0x000fe40000000000 */
[----:B------:R-:W-:Y:S02]  /*62b0*/  @P0 R2UR UR5, R4 ;  /* 0x00000000040502ca */ /* 0x000fe400000e0000 */
[----:B------:R2:W-:Y:S03]  /*62c0*/  SYNCS.ARRIVE.TRANS64.RED.A1T0 RZ, [R0+URZ], RZ ;  /* 0x000000ff00ff79a7 */ /* 0x0005e600081004ff */
[----:B------:R-:W-:Y:S04]  /*62d0*/  @UP2 UMOV UR25, UR4 ;  /* 0x0000000400192c82 */ /* 0x000fe80008000000 */
[----:B------:R-:W-:Y:S04]  /*62e0*/  @UP2 UMOV UR13, UR6 ;  /* 0x00000006000d2c82 */ /* 0x000fe80008000000 */
[----:B------:R-:W-:Y:S01]  /*62f0*/  @UP2 UMOV UR7, UR5 ;  /* 0x0000000500072c82 */ /* 0x000fe20008000000 */
[----:B------:R-:W-:Y:S05]  /*6300*/  BRA.U !UP0, `(.L_x_127) ;  /* 0x0000000108c07547 */ /* 0x000fea000b800000 */
[----:B------:R-:W-:Y:S02]  /*6310*/  UIMAD.WIDE.U32 UR10, UR7, UR31, URZ ;  /* 0x0000001f070a72a5 */ /* 0x000fe4000f8e00ff */
[----:B------:R-:W-:Y:S02]  /*6320*/  UP2UR UR12, UPR, URZ, 0x4 ;  /* 0x00000004ff0c7883 */ /* 0x000fe40008000000 */
[----:B------:R-:W-:Y:S02]  /*6330*/  UISETP.NE.AND UP2, UPT, UR30, 0x1, UPT ;  /* 0x000000011e00788c */ /* 0x000fe4000bf45270 */
[----:B------:R-:W-:Y:S02]  /*6340*/  UIMAD.WIDE.U32 UR18, UR13, UR28, URZ ;  /* 0x0000001c0d1272a5 */ /* 0x000fe4000f8e00ff */
[----:B------:R-:W-:Y:S02]  /*6350*/  USEL UR4, UR32, UR34, !UP2 ;  /* 0x0000002220047287 */ /* 0x000fe4000d000000 */
[----:B------:R-:W-:Y:S02]  /*6360*/  UISETP.NE.AND UP0, UPT, UR16, 0x1, UPT ;  /* 0x000000011000788c */ /* 0x000fe4000bf05270 */
[----:B------:R-:W-:Y:S02]  /*6370*/  UP2UR UR24, UPR, URZ, 0x2 ;  /* 0x00000002ff187883 */ /* 0x000fe40008000000 */
[----:B------:R-:W-:Y:S02]  /*6380*/  UISETP.NE.AND UP1, UPT, UR42, 0x1, UPT ;  /* 0x000000012a00788c */ /* 0x000fe4000bf25270 */
[----:B-1----:R-:W-:Y:S02]  /*6390*/  UIMAD.WIDE.U32 UR20, UR4, UR14, URZ ;  /* 0x0000000e041472a5 */ /* 0x002fe4000f8e00ff */
[----:B------:R-:W-:Y:S01]  /*63a0*/  USEL UR8, UR33, UR35, !UP0 ;  /* 0x0000002321087287 */ /* 0x000fe2000c000000 */
[----:B------:R-:W-:Y:S02]  /*63b0*/  UMOV UR5, UR11 ;  /* 0x0000000b00057c82 */ /* 0x000fe40008000000 */
[----:B------:R-:W-:Y:S02]  /*63c0*/  USHF.R.U32.HI UR6, URZ, UR38, UR5 ;  /* 0x00000026ff067299 */ /* 0x000fe40008011605 */
[----:B------:R-:W-:Y:S02]  /*63d0*/  UIMAD.WIDE.U32 UR22, UR8, UR14, URZ ;  /* 0x0000000e081672a5 */ /* 0x000fe4000f8e00ff */
[----:B------:R-:W-:Y:S02]  /*63e0*/  USEL UR6, UR7, UR6, !UP2 ;  /* 0x0000000607067287 */ /* 0x000fe4000d000000 */
[----:B------:R-:W-:Y:S02]  /*63f0*/  UISETP.NE.AND UP2, UPT, UR12, URZ, UPT ;  /* 0x000000ff0c00728c */ /* 0x000fe4000bf45270 */
[----:B------:R-:W-:Y:S01]  /*6400*/  UIMAD.WIDE.U32 UR10, UR6, UR14, URZ ;  /* 0x0000000e060a72a5 */ /* 0x000fe2000f8e00ff */
[----:B------:R-:W-:Y:S02]  /*6410*/  UMOV UR5, UR19 ;  /* 0x0000001300057c82 */ /* 0x000fe40008000000 */
[----:B------:R-:W-:Y:S03]  /*6420*/  USHF.R.U32.HI UR9, URZ, UR29, UR5 ;  /* 0x0000001dff097299 */ /* 0x000fe60008011605 */
[----:B------:R-:W-:Y:S02]  /*6430*/  UMOV UR5, UR21 ;  /* 0x0000001500057c82 */ /* 0x000fe40008000000 */
[----:B------:R-:W-:Y:S03]  /*6440*/  @UP1 USHF.R.U32.HI UR4, URZ, UR15, UR5 ;  /* 0x0000000fff041299 */ /* 0x000fe60008011605 */
[----:B------:R-:W-:Y:S01]  /*6450*/  UMOV UR5, UR23 ;  /* 0x0000001700057c82 */ /* 0x000fe20008000000 */
[----:B------:R-:W-:Y:S02]  /*6460*/  UIMAD UR4, UR42, UR4, URZ ;  /* 0x000000042a0472a4 */ /* 0x000fe4000f8e02ff */
[----:B------:R-:W-:Y:S02]  /*6470*/  @UP1 USHF.R.U32.HI UR8, URZ, UR15, UR5 ;  /* 0x0000000fff081299 */ /* 0x000fe40008011605 */
[----:B------:R-:W-:Y:S02]  /*6480*/  USEL UR5, UR13, UR9, !UP0 ;  /* 0x000000090d057287 */ /* 0x000fe4000c000000 */
[----:B------:R-:W-:Y:S02]  /*6490*/  UIMAD UR9, UR42, UR8, URZ ;  /* 0x000000082a0972a4 */ /* 0x000fe4000f8e02ff */
[----:B------:R-:W-:Y:S03]  /*64a0*/  UISETP.GE.AND UP0, UPT, UR6, UR4, UPT ;  /* 0x000000040600728c */ /* 0x000fe6000bf06270 */
[----:B------:R-:W-:Y:S01]  /*64b0*/  UMOV UR4, UR11 ;  /* 0x0000000b00047c82 */ /* 0x000fe20008000000 */
[----:B------:R-:W-:Y:S02]  /*64c0*/  UISETP.GE.OR UP0, UPT, UR5, UR9, UP0 ;  /* 0x000000090500728c */ /* 0x000fe40008706670 */
[----:B------:R-:W-:Y:S02]  /*64d0*/  USHF.R.U32.HI UR4, URZ, UR15, UR4 ;  /* 0x0000000fff047299 */ /* 0x000fe40008011604 */
[----:B------:R-:W-:Y:S02]  /*64e0*/  UIMAD.WIDE.U32 UR10, UR5, UR14, URZ ;  /* 0x0000000e050a72a5 */ /* 0x000fe4000f8e00ff */
[----:B------:R-:W-:Y:S04]  /*64f0*/  USEL UR12, UR6, UR4, !UP1 ;  /* 0x00000004060c7287 */ /* 0x000fe8000c800000 */
[----:B------:R-:W-:Y:S01]  /*6500*/  UIADD3 UR9, UPT, UPT, -UR12, URZ, URZ ;  /* 0x000000ff0c097290 */ /* 0x000fe2000fffe1ff */
[----:B------:R-:W-:Y:S02]  /*6510*/  @!UP0 UMOV UR4, UR11 ;  /* 0x0000000b00048c82 */ /* 0x000fe40008000000 */
[----:B------:R-:W-:Y:S02]  /*6520*/  @!UP0 USHF.R.U32.HI UR4, URZ, UR15, UR4 ;  /* 0x0000000fff048299 */ /* 0x000fe40008011604 */
[----:B------:R-:W-:Y:S02]  /*6530*/  UIMAD UR9, UR42, UR9, UR6 ;  /* 0x000000092a0972a4 */ /* 0x000fe4000f8e0206 */
[----:B------:R-:W-:Y:S02]  /*6540*/  @!UP0 USEL UR4, UR5, UR4, !UP1 ;  /* 0x0000000405048287 */ /* 0x000fe4000c800000 */
[----:B------:R-:W-:Y:S02]  /*6550*/  UISETP.NE.AND UP1, UPT, UR24, URZ, UPT ;  /* 0x000000ff1800728c */ /* 0x000fe4000bf25270 */
[----:B------:R-:W-:Y:S02]  /*6560*/  @!UP0 UIMAD UR9, UR8, UR9, UR4 ;  /* 0x00000009080982a4 */ /* 0x000fe4000f8e0204 */
[----:B------:R-:W-:Y:S02]  /*6570*/  @!UP0 UIADD3 UR10, UPT, UPT, UR12, -UR4, URZ ;  /* 0x800000040c0a8290 */ /* 0x000fe4000fffe0ff */
[----:B------:R-:W-:Y:S02]  /*6580*/  UIADD3 UR4, UPT, UPT, -UR5, URZ, URZ ;  /* 0x000000ff05047290 */ /* 0x000fe4000fffe1ff */
[----:B------:R-:W-:Y:S02]  /*6590*/  UIADD3 UR8, UPT, UPT, -UR6, URZ, URZ ;  /* 0x000000ff06087290 */ /* 0x000fe4000fffe1ff */
[----:B------:R-:W-:Y:S02]  /*65a0*/  @!UP0 UIMAD UR6, UR10, UR42, UR5 ;  /* 0x0000002a0a0682a4 */ /* 0x000fe4000f8e0205 */
[----:B------:R-:W-:Y:S02]  /*65b0*/  UIMAD UR13, UR16, UR4, UR13 ;  /* 0x00000004100d72a4 */ /* 0x000fe4000f8e020d */
[----:B------:R-:W-:Y:S01]  /*65c0*/  UIMAD UR7, UR30, UR8, UR7 ;  /* 0x000000081e0772a4 */ /* 0x000fe2000f8e0207 */
[----:B------:R-:W-:Y:S02]  /*65d0*/  @!UP0 UMOV UR5, UR9 ;  /* 0x0000000900058c82 */ /* 0x000fe40008000000 */
[----:B------:R-:W-:Y:S02]  /*65e0*/  UIMAD UR13, UR5, UR16, UR13 ;  /* 0x00000010050d72a4 */ /* 0x000fe4000f8e020d */
[----:B------:R-:W-:Y:S11]  /*65f0*/  UIMAD UR7, UR6, UR30, UR7 ;  /* 0x0000001e060772a4 */ /* 0x000ff6000f8e0207 */
[----:B------:R-:W-:Y:S01]  /*6600*/  @!UPT UIADD3 URZ, UPT, UPT, URZ, URZ, URZ ;  /* 0x000000fffffff290 */ /* 0x000fe2000fffe0ff */
.L_x_127:
[----:B------:R-:W3:Y:S01]  /*6610*/  @!UP3 LDCU.128 UR20, c[0x0][0xb10] ;  /* 0x00016200ff14b7ac */ /* 0x000ee20008000c00 */
[----:B------:R-:W-:Y:S02]  /*6620*/  ISETP.NE.U32.AND P0, PT, RZ, UR26, PT ;  /* 0x0000001aff007c0c */ /* 0x000fe4000bf05070 */
[----:B------:R-:W-:Y:S02]  /*6630*/  SHF.L.U32 R2, R11, 0x1f, RZ ;  /* 0x0000001f0b027819 */ /* 0x000fe400000006ff */
[----:B------:R-:W-:Y:S01]  /*6640*/  ISETP.NE.AND.EX P0, PT, RZ, UR27, PT, P0 ;  /* 0x0000001bff007c0c */ /* 0x000fe2000bf05300 */
[----:B------:R-:W4:Y:S01]  /*6650*/  @!UP3 LDCU UR5, c[0x0][0xb0c] ;  /* 0x00016180ff05b7ac */ /* 0x000f220008000800 */
[----:B---3--:R-:W-:Y:S07]  /*6660*/  UIMAD.WIDE.U32 UR8, UR13, UR20, URZ ;  /* 0x000000140d0872a5 */ /* 0x008fee000f8e00ff */
[----:B------:R-:W-:Y:S01]  /*6670*/  @!UP3 UMOV UR4, UR9 ;  /* 0x000000090004bc82 */ /* 0x000fe20008000000 */
[----:B----4-:R-:W-:Y:S02]  /*6680*/  @!UP3 UISETP.NE.AND UP0, UPT, UR5, 0x1, UPT ;  /* 0x000000010500b88c */ /* 0x010fe4000bf05270 */
[----:B------:R-:W-:Y:S02]  /*6690*/  @!UP3 USHF.R.U32.HI UR4, URZ, UR21, UR4 ;  /* 0x00000015ff04b299 */ /* 0x000fe40008011604 */
[----:B------:R-:W-:Y:S02]  /*66a0*/  UIMAD.WIDE.U32 UR8, UR7, UR23, URZ ;  /* 0x00000017070872a5 */ /* 0x000fe4000f8e00ff */
[----:B------:R-:W-:Y:S02]  /*66b0*/  @!UP3 USEL UR10, UR13, UR4, !UP0 ;  /* 0x000000040d0ab287 */ /* 0x000fe4000c000000 */
[----:B------:R-:W-:Y:S03]  /*66c0*/  @!UP3 UISETP.NE.AND UP0, UPT, UR22, 0x1, UPT ;  /* 0x000000011600b88c */ /* 0x000fe6000bf05270 */
[----:B------:R-:W-:Y:S02]  /*66d0*/  @!UP3 UMOV UR6, UR9 ;  /* 0x000000090006bc82 */ /* 0x000fe40008000000 */
[----:B------:R-:W3:Y:S02]  /*66e0*/  @!UP3 LDCU UR4, c[0x0][0xb20] ;  /* 0x00016400ff04b7ac */ /* 0x000ee40008000800 */
[----:B---3--:R-:W-:Y:S04]  /*66f0*/  @!UP3 USHF.R.U32.HI UR6, URZ, UR4, UR6 ;  /* 0x00000004ff06b299 */ /* 0x008fe80008011606 */
[----:B------:R-:W-:Y:S04]  /*6700*/  @!UP3 USEL UR6, UR7, UR6, !UP0 ;  /* 0x000000060706b287 */ /* 0x000fe8000c000000 */
[----:B------:R-:W-:Y:S02]  /*6710*/  @!UP3 UIADD3 UR4, UPT, UPT, -UR10, UR6, URZ ;  /* 0x000000060a04b290 */ /* 0x000fe4000fffe1ff */
[----:B------:R-:W-:Y:S02]  /*6720*/  @!UP3 UIADD3 UR6, UPT, UPT, UR10, -UR6, URZ ;  /* 0x800000060a06b290 */ /* 0x000fe4000fffe0ff */
[----:B------:R-:W-:Y:S02]  /*6730*/  @!UP3 UIMAD UR13, UR4, UR5, UR13 ;  /* 0x00000005040db2a4 */ /* 0x000fe4000f8e020d */
[----:B------:R-:W-:Y:S01]  /*6740*/  @!UP3 UIMAD UR7, UR6, UR22, UR7 ;  /* 0x000000160607b2a4 */ /* 0x000fe2000f8e0207 */
[----:B------:R-:W-:Y:S11]  /*6750*/  BRA.U UP4, `(.L_x_128) ;  /* 0x0000000104107547 */ /* 0x000ff6000b800000 */
[----:B------:R-:W-:Y:S04]  /*6760*/  MOV R4, UR37 ;  /* 0x0000002500047c02 */ /* 0x000fe80008000f00 */
[----:B------:R-:W-:Y:S04]  /*6770*/  SHF.L.U32 R4, R4, 0x1f, RZ ;  /* 0x0000001f04047819 */ /* 0x000fe800000006ff */
[----:B------:R-:W3:Y:S02]  /*6780*/  SYNCS.PHASECHK.TRANS64.TRYWAIT P1, [UR17+0x378], R4 ;  /* 0x00037804ff0075a7 */ /* 0x000ee40008021111 */
[----:B---3--:R-:W-:Y:S05]  /*6790*/  @!P1 BRA `(.L_x_129) ;  /* 0x0000003800f09947 */ /* 0x008fea0003800000 */
.L_x_128:
[----:B------:R-:W-:Y:S05]  /*67a0*/  BRA.U !UP6, `(.L_x_130) ;  /* 0x000000010e387547 */ /* 0x000fea000b800000 */
[----:B------:R-:W-:Y:S01]  /*67b0*/  UPLOP3.LUT UP1, UPT, UPT, UPT, UP5, 0x80, 0x8 ;  /* 0x000000000008789c */ /* 0x000fe20003f2f050 */
[----:B--2---:R-:W-:Y:S01]  /*67c0*/  HFMA2 R0, -RZ, RZ, 0, 5.9604644775390625e-08 ;  /* 0x00000001ff007431 */ /* 0x004fe200000001ff */
[----:B------:R-:W2:Y:S01]  /*67d0*/  LDCU.64 UR8, c[0x0][0x358] ;  /* 0x00006b00ff0877ac */ /* 0x000ea20008000a00 */
[----:B------:R-:W-:Y:S03]  /*67e0*/  IMAD.MOV.U32 R79, RZ, RZ, 0x1 ;  /* 0x00000001ff4f7424 */ /* 0x000fe600078e00ff */
[----:B------:R-:W-:Y:S05]  /*67f0*/  PLOP3.LUT P1, PT, PT, PT, UP1, 0x80, 0x8 ;  /* 0x000000000008781c */ /* 0x000fea0003f2f018 */
[----:B------:R-:W3:Y:S01]  /*6800*/  @UP1 LDCU.64 UR4, c[0x0][0x888] ;  /* 0x00011100ff0417ac */ /* 0x000ee20008000a00 */
[----:B------:R-:W-:Y:S07]  /*6810*/  @UP1 UIMAD UR6, UR36, UR26, URZ ;  /* 0x0000001a240612a4 */ /* 0x000fee000f8e02ff */
[----:B------:R-:W-:Y:S01]  /*6820*/  @!P1 PRMT R79, R0, 0x7610, R79 ;  /* 0x00007610004f9816 */ /* 0x000fe2000000004f */
[----:B---3--:R-:W-:Y:S06]  /*6830*/  @UP1 UIMAD.WIDE UR4, UR6, 0x4, UR4 ;  /* 0x00000004060418a5 */ /* 0x008fec000f8e0204 */
[----:B------:R-:W-:Y:S01]  /*6840*/  IMAD.U32 R4, RZ, RZ, UR4 ;  /* 0x00000004ff047e24 */ /* 0x000fe2000f8e00ff */
[----:B------:R-:W-:Y:S04]  /*6850*/  MOV R5, UR5 ;  /* 0x0000000500057c02 */ /* 0x000fe80008000f00 */
[----:B------:R-:W3:Y:S01]  /*6860*/  @!UP1 LDCU UR4, c[0x0][0x880] ;  /* 0x00011000ff0497ac */ /* 0x000ee20008000800 */
[----:B--2--5:R4:W5:Y:S02]  /*6870*/  @P1 LDG.E R39, desc[UR8][R4.64] ;  /* 0x0000000804271981 */ /* 0x024964000c1e1900 */
[----:B---34-:R-:W-:Y:S07]  /*6880*/  @!P1 IMAD.U32 R39, RZ, RZ, UR4 ;  /* 0x00000004ff279e24 */ /* 0x018fee000f8e00ff */
.L_x_130:
[----:B-----5:R-:W-:Y:S01]  /*6890*/  @!P0 FSETP.EQ.AND P2, PT, R39, RZ, PT ;  /* 0x000000ff2700820b */ /* 0x020fe20003f42000 */
[----:B------:R-:W-:Y:S01]  /*68a0*/  @!UPT UIADD3 URZ, UPT, UPT, URZ, URZ, URZ ;  /* 0x000000fffffff290 */ /* 0x000fe2000fffe0ff */
[----:B------:R-:W-:Y:S11]  /*68b0*/  @!P0 BRA `(.L_x_131) ;  /* 0x0000000000148947 */ /* 0x000ff60003800000 */
[----:B------:R-:W-:Y:S02]  /*68c0*/  LOP3.LUT P0, RZ, R79, 0xff, RZ, 0xc0, !PT ;  /* 0x000000ff4fff7812 */ /* 0x000fe4000780c0ff */
[----:B------:R-:W-:Y:S04]  /*68d0*/  PLOP3.LUT P2, PT, PT, PT, UP1, 0x80, 0x8 ;  /* 0x000000000008781c */ /* 0x000fe80003f4f018 */
[----:B------:R-:W-:Y:S07]  /*68e0*/  PLOP3.LUT P2, PT, P2, PT, PT, 0x8, 0x80 ;  /* 0x000000000080781c */ /* 0x000fee000174e170 */
[----:B------:R-:W-:Y:S11]  /*68f0*/  @P0 FSETP.EQ.AND P2, PT, R39, RZ, PT ;  /* 0x000000ff2700020b */ /* 0x000ff60003f42000 */
[----:B------:R-:W-:Y:S02]  /*6900*/  @!UPT UIADD3 URZ, UPT, UPT, URZ, URZ, URZ ;  /* 0x000000fffffff290 */ /* 0x000fe4000fffe0ff */
.L_x_131:
[----:B------:R-:W3:Y:S01]  /*6910*/  SYNCS.PHASECHK.TRANS64.TRYWAIT P0, [UR17+0x368], R2 ;  /* 0x00036802ff0075a7 */ /* 0x000ee20008001111 */
[----:B------:R-:W-:Y:S02]  /*6920*/  ELECT P1, URZ, PT ;  /* 0x0000000000ff782f */ /* 0x000fe40003820000 */
[----:B------:R-:W-:Y:S01]  /*6930*/  IADD3 R10, PT, PT, R10, 0x1, RZ ;  /* 0x000000010a0a7810 */ /* 0x000fe20007ffe0ff */
[----:B---3--:R-:W-:Y:S10]  /*6940*/  @!P0 BRA `(.L_x_132) ;  /* 0x00000038009c8947 */ /* 0x008ff40003800000 */
.L_x_283:
[----:B------:R-:W-:Y:S01]  /*6950*/  PLOP3.LUT P1, PT, P2, P1, PT, 0xf2, 0x2f ;  /* 0x00000000002f781c */ /* 0x000fe20001723e72 */
[----:B------:R-:W-:Y:S01]  /*6960*/  UMOV UR18, 0x0 ;  /* 0x0000000000127882 */ /* 0x000fe20000000000 */
[----:B------:R-:W-:Y:S01]  /*6970*/  UMOV UR19, 0x10000000 ;  /* 0x1000000000137882 */ /* 0x000fe20000000000 */
[----:B------:R-:W-:Y:S01]  /*6980*/  UMOV UR12, UR36 ;  /* 0x00000024000c7c82 */ /* 0x000fe20008000000 */
[----:B------:R-:W-:Y:S01]  /*6990*/  LOP3.LUT R11, R11, 0x1, RZ, 0x3c, !PT ;  /* 0x000000010b0b7812 */ /* 0x000fe200078e3cff */
[----:B------:R-:W-:Y:S01]  /*69a0*/  UMOV UR36, UR25 ;  /* 0x0000001900247c82 */ /* 0x000fe20008000000 */
[----:B------:R-:W-:Y:S07]  /*69b0*/  UPLOP3.LUT UP4, UPT, UPT, UPT, UPT, 0x80, 0x8 ;  /* 0x000000000008789c */ /* 0x000fee0003f8f070 */
[----:B--2---:R-:W-:Y:S01]  /*69c0*/  @!P1 IADD3 R2, P0, PT, R12, 0x580, RZ ;  /* 0x000005800c029810 */ /* 0x004fe20007f1e0ff */
[----:B------:R-:W-:Y:S03]  /*69d0*/  VOTEU.ALL UP0, P1 ;  /* 0x0000000000ff7886 */ /* 0x000fe60000800000 */
[----:B------:R-:W-:Y:S01]  /*69e0*/  @!P1 R2UR UR5, R2 ;  /* 0x00000000020592ca */ /* 0x000fe200000e0000 */
[----:B------:R-:W-:Y:S01]  /*69f0*/  @!P1 IMAD.X R0, RZ, RZ, R13, P0 ;  /* 0x000000ffff009224 */ /* 0x000fe200000e060d */
[----:B------:R-:W-:Y:S01]  /*6a00*/  @!UP0 USHF.L.U32 UR10, UR45, 0x6, URZ ;  /* 0x000000062d0a8899 */ /* 0x000fe200080006ff */
[----:B------:R-:W-:Y:S01]  /*6a10*/  ISETP.NE.AND P0, PT, R10, 0x2, PT ;  /* 0x000000020a00780c */ /* 0x000fe20003f05270 */
[----:B------:R-:W-:Y:S02]  /*6a20*/  @!UP0 USHF.L.U32 UR11, UR46, 0x6, URZ ;  /* 0x000000062e0b8899 */ /* 0x000fe400080006ff */
[----:B------:R-:W-:Y:S01]  /*6a30*/  @!P1 R2UR UR4, R0 ;  /* 0x00000000000492ca */ /* 0x000fe200000e0000 */
[----:B------:R-:W-:Y:S01]  /*6a40*/  @!UP0 UIADD3 UR8, UPT, UPT, UR17, 0x600, URZ ;  /* 0x0000060011088890 */ /* 0x000fe2000fffe0ff */
[----:B------:R-:W-:Y:S01]  /*6a50*/  SEL R0, RZ, 0x1, P0 ;  /* 0x00000001ff007807 */ /* 0x000fe20000000000 */
[----:B------:R-:W-:Y:S01]  /*6a60*/  @!UP0 UIADD3 UR9, UPT, UPT, UR17, 0x360, URZ ;  /* 0x0000036011098890 */ /* 0x000fe2000fffe0ff */
[----:B------:R-:W-:Y:S01]  /*6a70*/  SEL R10, R10, RZ, P0 ;  /* 0x000000ff0a0a7207 */ /* 0x000fe20000000000 */
[----:B------:R-:W-:Y:S01]  /*6a80*/  VOTEU.ALL UP0, P1 ;  /* 0x0000000000ff7886 */ /* 0x000fe20000800000 */
[----:B------:R-:W-:Y:S01]  /*6a90*/  LOP3.LUT R9, R9, R0, RZ, 0x3c, !PT ;  /* 0x0000000009097212 */ /* 0x000fe200078e3cff */
[----:B------:R-:W-:Y:S01]  /*6aa0*/  IMAD.U32 R4, RZ, RZ, UR5 ;  /* 0x00000005ff047e24 */ /* 0x000fe2000f8e00ff */
[----:B------:R-:W-:Y:S02]  /*6ab0*/  UIADD3 UR45, UPT, UPT, UR7, UR60, URZ ;  /* 0x0000003c072d7290 */ /* 0x000fe4000fffe0ff */
[----:B------:R-:W-:Y:S03]  /*6ac0*/  UIADD3 UR46, UPT, UPT, UR13, UR57, URZ ;  /* 0x000000390d2e7290 */ /* 0x000fe6000fffe0ff */
[----:B------:R-:W-:Y:S01]  /*6ad0*/  IMAD.U32 R5, RZ, RZ, UR4 ;  /* 0x00000004ff057e24 */ /* 0x000fe2000f8e00ff */
[----:B------:R-:W-:Y:S04]  /*6ae0*/  @!P1 R2UR UR4, R4 ;  /* 0x00000000040492ca */ /* 0x000fe800000e0000 */
[----:B------:R-:W-:Y:S11]  /*6af0*/  @!P1 R2UR UR5, R5 ;  /* 0x00000000050592ca */ /* 0x000ff600000e0000 */
[----:B------:R-:W-:Y:S02]  /*6b00*/  @!UPT UIADD3 URZ, UPT, UPT, URZ, URZ, URZ ;  /* 0x000000fffffff290 */ /* 0x000fe4000fffe0ff */
[----:B------:R2:W-:Y:S01]  /*6b10*/  @!UP0 UTMALDG.3D [UR8], [UR4], desc[UR18] ;  /* 0x00001208040085b4 */ /* 0x0005e20008011000 */
[----:B------:R2:W-:Y:S01]  /*6b20*/  @!P1 SYNCS.ARRIVE.TRANS64.RED.A0TR RZ, [UR17+0x360], R3 ;  /* 0x00036003ffff99a7 */ /* 0x0005e20008300411 */
[----:B------:R-:W-:Y:S01]  /*6b30*/  SYNCS.ARRIVE.TRANS64.RED.A1T0 RZ, [UR48], RZ ;  /* 0x000000ffffff79a7 */ /* 0x000fe20008100430 */
[----:B------:R-:W-:Y:S05]  /*6b40*/  BRA.U UP2, `(.L_x_133) ;  /* 0xfffffff502747547 */ /* 0x000fea000b83ffff */
[----:B------:R-:W-:Y:S07]  /*6b50*/  MOV R0, UR17 ;  /* 0x0000001100007c02 */ /* 0x000fee0008000f00 */
.L_x_134:
[----:B---3--:R-:W-:-:S04]  /*6b60*/  SHF.L.U32 R2, R11, 0x1f, RZ ;  /* 0x0000001f0b027819 */ /* 0x008fc800000006ff */
[----:B------:R3:W4:Y:S03]  /*6b70*/  SYNCS.PHASECHK.TRANS64.TRYWAIT P0, [R0+URZ+0x368], R2 ;  /* 0x00036802000075a7 */ /* 0x00072600080011ff */
[----:B----4-:R-:W-:Y:S05]  /*6b80*/  @!P0 NANOSLEEP.SYNCS 0x989680 ;  /* 0x009896800000895d */ /* 0x010fea0003900000 */
[----:B------:R-:W4:Y:S02]  /*6b90*/  @!P0 SYNCS.PHASECHK.TRANS64 P0, [R0+URZ+0x368], R2 ;  /* 0x00036802000085a7 */ /* 0x000f2400080010ff */
[----:B-12-4-:R-:W-:Y:S05]  /*6ba0*/  @P0 EXIT ;  /* 0x000000000000094d */ /* 0x016fea0003800000 */
[----:B------:R-:W-:Y:S05]  /*6bb0*/  BRA `(.L_x_134) ;  /* 0xfffffffc00e87947 */ /* 0x000fea000383ffff */
.L_x_125:
[----:B------:R-:W-:-:S06]  /*6bc0*/  UISETP.GE.AND UP0, UPT, UR18, 0x4, UPT ;  /* 0x000000041200788c */ /* 0x000fcc000bf06270 */
[----:B------:R-:W-:-:S13]  /*6bd0*/  PLOP3.LUT P0, PT, PT, PT, UP0, 0x80, 0x8 ;  /* 0x000000000008781c */ /* 0x000fda0003f0f008 */
[----:B-1----:R-:W-:Y:S05]  /*6be0*/  @!P0 EXIT ;  /* 0x000000000000894d */ /* 0x002fea0003800000 */
[----:B------:R-:W-:Y:S01]  /*6bf0*/  BAR.SYNC.DEFER_BLOCKING 0x6, 0xa0 ;  /* 0x0182800000007b1d */ /* 0x000fe20000010000 */
[C---:B------:R-:W-:Y:S02]  /*6c00*/  IMAD.SHL.U32 R7, R76.reuse, 0x40, RZ ;  /* 0x000000404c077824 */ /* 0x040fe400078e00ff */
[----:B------:R-:W-:Y:S02]  /*6c10*/  HFMA2 R81, -RZ, RZ, 0, 0 ;  /* 0x00000000ff517431 */ /* 0x000fe400000001ff */
[C---:B------:R-:W-:Y:S01]  /*6c20*/  IMAD.SHL.U32 R4, R76.reuse, 0x20, RZ ;  /* 0x000000204c047824 */ /* 0x040fe200078e00ff */
[----:B------:R-:W-:Y:S01]  /*6c30*/  CS2R R82, SRZ ;  /* 0x0000000000527805 */ /* 0x000fe2000001ff00 */
[----:B------:R-:W-:Y:S01]  /*6c40*/  IMAD.SHL.U32 R6, R76, 0x2, RZ ;  /* 0x000000024c067824 */ /* 0x000fe200078e00ff */
[----:B------:R-:W-:Y:S01]  /*6c50*/  UMOV UR44, 0x400 ;  /* 0x00000400002c7882 */ /* 0x000fe20000000000 */
[----:B------:R-:W-:Y:S01]  /*6c60*/  LOP3.LUT R5, R7, 0x180, RZ, 0xc0, !PT ;  /* 0x0000018007057812 */ /* 0x000fe200078ec0ff */
[----:B------:R-:W-:Y:S01]  /*6c70*/  ULEA UR44, UR48, UR44, 0x18 ;  /* 0x0000002c302c7291 */ /* 0x000fe2000f8ec0ff */
[----:B------:R-:W-:Y:S01]  /*6c80*/  LOP3.LUT R4, R4, 0xc00, RZ, 0xc0, !PT ;  /* 0x00000c0004047812 */ /* 0x000fe200078ec0ff */
[----:B------:R-:W1:Y:S01]  /*6c90*/  LDC.64 R72, c[0x0][0x888] ;  /* 0x00022200ff487b82 */ /* 0x000e620000000a00 */
[----:B------:R-:W-:Y:S01]  /*6ca0*/  LOP3.LUT R6, R5, 0x20, R6, 0xf8, !PT ;  /* 0x0000002005067812 */ /* 0x000fe200078ef806 */
[----:B------:R-:W-:Y:S01]  /*6cb0*/  IMAD.SHL.U32 R5, R76, 0x8, RZ ;  /* 0x000000084c057824 */ /* 0x000fe200078e00ff */
[----:B------:R-:W-:Y:S01]  /*6cc0*/  LOP3.LUT R4, R4, 0x40, R7, 0xf8, !PT ;  /* 0x0000004004047812 */ /* 0x000fe200078ef807 */
[----:B------:R-:W-:Y:S01]  /*6cd0*/  IMAD.U32 R37, R76, 0x10000, RZ ;  /* 0x000100004c257824 */ /* 0x000fe200078e00ff */
[----:B------:R-:W-:Y:S01]  /*6ce0*/  UIADD3 UR4, UPT, UPT, UR44, 0x1600, URZ ;  /* 0x000016002c047890 */ /* 0x000fe2000fffe0ff */
[----:B------:R-:W-:Y:S01]  /*6cf0*/  IMAD.MOV.U32 R36, RZ, RZ, RZ ;  /* 0x000000ffff247224 */ /* 0x000fe200078e00ff */
[----:B------:R-:W-:Y:S01]  /*6d00*/  LOP3.LUT R5, R6, 0x30, R5, 0x78, !PT ;  /* 0x0000003006057812 */ /* 0x000fe200078e7805 */
[----:B------:R-:W2:Y:S01]  /*6d10*/  LDC.64 R74, c[0x0][0x890] ;  /* 0x00022400ff4a7b82 */ /* 0x000ea20000000a00 */
[----:B------:R-:W-:Y:S01]  /*6d20*/  LOP3.LUT R4, R4, 0x200, R7, 0xf8, !PT ;  /* 0x0000020004047812 */ /* 0x000fe200078ef807 */
[----:B------:R-:W-:Y:S01]  /*6d30*/  IMAD.MOV.U32 R84, RZ, RZ, RZ ;  /* 0x000000ffff547224 */ /* 0x000fe200078e00ff */
[----:B------:R-:W-:Y:S01]  /*6d40*/  LOP3.LUT R37, R37, 0x600000, RZ, 0xc0, !PT ;  /* 0x0060000025257812 */ /* 0x000fe200078ec0ff */
[----:B------:R-:W-:Y:S01]  /*6d50*/  IMAD.U32 R85, RZ, RZ, UR4 ;  /* 0x00000004ff557e24 */ /* 0x000fe2000f8e00ff */
[----:B------:R-:W-:Y:S01]  /*6d60*/  LOP3.LUT R78, R4, R5, RZ, 0xfc, !PT ;  /* 0x00000005044e7212 */ /* 0x000fe200078efcff */
[----:B------:R-:W3:Y:S01]  /*6d70*/  LDS R0, [UR44+0x430] ;  /* 0x0004302cff007984 */ /* 0x000ee20008000800 */
[----:B------:R-:W-:Y:S01]  /*6d80*/  IMAD.SHL.U32 R4, R76, 0x10, RZ ;  /* 0x000000104c047824 */ /* 0x000fe200078e00ff */
[----:B------:R-:W4:Y:S01]  /*6d90*/  LDC.64 R70, c[0x0][0x8b0] ;  /* 0x00022c00ff467b82 */ /* 0x000f220000000a00 */
[----:B------:R-:W-:Y:S01]  /*6da0*/  IADD3 R77, PT, PT, R78, UR44, RZ ;  /* 0x0000002c4e4d7c10 */ /* 0x000fe2000fffe0ff */
[----:B------:R-:W1:Y:S02]  /*6db0*/  LDCU UR50, c[0x0][0x370] ;  /* 0x00006e00ff3277ac */ /* 0x000e640008000800 */
[----:B------:R-:W-:Y:S01]  /*6dc0*/  LOP3.LUT R4, R4, 0x20, RZ, 0xc0, !PT ;  /* 0x0000002004047812 */ /* 0x000fe200078ec0ff */
[----:B------:R-:W1:Y:S03]  /*6dd0*/  LDCU.64 UR62, c[0x0][0x348] ;  /* 0x00006900ff3e77ac */ /* 0x000e660008000a00 */
[----:B------:R-:W1:Y:S01]  /*6de0*/  LDC.64 R68, c[0x0][0x8a8] ;  /* 0x00022a00ff447b82 */ /* 0x000e620000000a00 */
[----:B------:R-:W-:Y:S01]  /*6df0*/  IADD3 R77, PT, PT, -R4, 0x600, R77 ;  /* 0x00000600044d7810 */ /* 0x000fe20007ffe14d */
[----:B------:R-:W1:Y:S01]  /*6e00*/  LDCU UR43, c[0x0][0xb0c] ;  /* 0x00016180ff2b77ac */ /* 0x000e620008000800 */
[----:B------:R-:W1:Y:S01]  /*6e10*/  LDCU UR39, c[0x0][0xb30] ;  /* 0x00016600ff2777ac */ /* 0x000e620008000800 */
[----:B------:R-:W1:Y:S01]  /*6e20*/  LDCU.64 UR58, c[0x0][0x888] ;  /* 0x00011100ff3a77ac */ /* 0x000e620008000a00 */
[----:B------:R-:W1:Y:S01]  /*6e30*/  LDCU.64 UR40, c[0x0][0xb28] ;  /* 0x00016500ff2877ac */ /* 0x000e620008000a00 */
[----:B------:R-:W1:Y:S01]  /*6e40*/  LDCU.128 UR52, c[0x0][0xb10] ;  /* 0x00016200ff3477ac */ /* 0x000e620008000c00 */
[----:B------:R-:W1:Y:S01]  /*6e50*/  LDCU UR49, c[0x0][0x374] ;  /* 0x00006e80ff3177ac */ /* 0x000e620008000800 */
[----:B------:R-:W-:Y:S01]  /*6e60*/  UIADD3 UR56, UPT, UPT, UR44, 0x600, URZ ;  /* 0x000006002c387890 */ /* 0x000fe2000fffe0ff */
[----:B---3--:R-:W-:-:S11]  /*6e70*/  IMAD.IADD R37, R0, 0x1, R37 ;  /* 0x0000000100257824 */ /* 0x008fd600078e0225 */
.L_x_152:
[----:B------:R-:W-:Y:S02]  /*6e80*/  LEA R3, R81, UR44, 0x3 ;  /* 0x0000002c51037c11 */ /* 0x000fe4000f8e18ff */
[----:B------:R-:W-:Y:S02]  /*6e90*/  SHF.L.U32 R0, R83, 0x1f, RZ ;  /* 0x0000001f53007819 */ /* 0x000fe400000006ff */
[----:B-1----:R-:W-:Y:S02]  /*6ea0*/  LEA R4, R81, UR44, 0x4 ;  /* 0x0000002c51047c11 */ /* 0x002fe4000f8e20ff */
[----:B------:R-:W3:Y:S02]  /*6eb0*/  SYNCS.PHASECHK.TRANS64.TRYWAIT P0, [R3+URZ+0x380], R0 ;  /* 0x00038000030075a7 */ /* 0x000ee400080011ff */
[----:B--23--:R-:W-:Y:S05]  /*6ec0*/  @!P0 BRA `(.L_x_135) ;  /* 0x0000003400548947 */ /* 0x00cfea0003800000 */
.L_x_284:
[----:B------:R-:W1:Y:S01]  /*6ed0*/  LDS.128 R4, [R4+0x410] ;  /* 0x0004100004047984 */ /* 0x000e620000000c00 */
[----:B------:R-:W-:Y:S01]  /*6ee0*/  UISETP.GE.AND UP0, UPT, UR42, 0x1, UPT ;  /* 0x000000012a00788c */ /* 0x000fe2000bf06270 */
[----:B------:R-:W-:Y:S01]  /*6ef0*/  @!PT LDS RZ, [RZ] ;  /* 0x00000000fffff984 */ /* 0x000fe20000000800 */
[----:B------:R-:W-:Y:S01]  /*6f00*/  @!PT LDS RZ, [RZ] ;  /* 0x00000000fffff984 */ /* 0x000fe20000000800 */
[----:B------:R-:W-:Y:S01]  /*6f10*/  @!PT LDS RZ, [RZ] ;  /* 0x00000000fffff984 */ /* 0x000fe20000000800 */
[----:B------:R-:W-:Y:S01]  /*6f20*/  @!PT LDS RZ, [RZ] ;  /* 0x00000000fffff984 */ /* 0x000fe20000000800 */
[----:B------:R2:W-:Y:S06]  /*6f30*/  MEMBAR.ALL.CTA ;  /* 0x0000000000007992 */ /* 0x0005ec0000008000 */
[----:B--2---:R-:W2:Y:S01]  /*6f40*/  FENCE.VIEW.ASYNC.S ;  /* 0x00000000000073c6 */ /* 0x004ea20000000000 */
[----:B-1----:R-:W-:Y:S11]  /*6f50*/  LOP3.LUT P0, RZ, R6, 0x1, RZ, 0xc0, !PT ;  /* 0x0000000106ff7812 */ /* 0x002ff6000780c0ff */
[----:B------:R-:W-:Y:S02]  /*6f60*/  @!UPT UIADD3 URZ, UPT, UPT, URZ, URZ, URZ ;  /* 0x000000fffffff290 */ /* 0x000fe4000fffe0ff */
[----:B--2---:R-:W-:Y:S01]  /*6f70*/  VOTEU.ANY UP1, P0 ;  /* 0x0000000000ff7886 */ /* 0x004fe20000020100 */
[----:B------:R-:W-:Y:S01]  /*6f80*/  PLOP3.LUT P0, PT, PT, PT, UP1, 0x80, 0x8 ;  /* 0x000000000008781c */ /* 0x000fe20003f0f018 */
[----:B------:R-:W-:Y:S11]  /*6f90*/  UP2UR UR47, UPR, URZ, 0x2 ;  /* 0x00000002ff2f7883 */ /* 0x000ff60008000000 */
[----:B------:R-:W-:Y:S01]  /*6fa0*/  @!UPT UIADD3 URZ, UPT, UPT, URZ, URZ, URZ ;  /* 0x000000fffffff290 */ /* 0x000fe2000fffe0ff */
[----:B---3--:R-:W-:Y:S02]  /*6fb0*/  @P0 SHF.R.U32.HI R0, RZ, 0x10, R5 ;  /* 0x00000010ff000819 */ /* 0x008fe40000011605 */
        /* <DEDUP_REMOVED lines=12> */
[----:B------:R-:W2:Y:S01]  /*7080*/  LDCU UR12, c[0x0][0xb20] ;  /* 0x00016400ff0c77ac */ /* 0x000ea20008000800 */
[----:B------:R-:W-:Y:S02]  /*7090*/  UIMAD.WIDE.U32 UR4, UR49, UR55, URZ ;  /* 0x00000037310472a5 */ /* 0x000fe4000f8e00ff */
[----:B------:R-:W-:Y:S02]  /*70a0*/  UIMAD.WIDE.U32 UR6, UR50, UR52, URZ ;  /* 0x00000034320672a5 */ /* 0x000fe4000f8e00ff */
[----:B------:R-:W-:Y:S02]  /*70b0*/  UISETP.NE.AND UP0, UPT, UR54, 0x1, UPT ;  /* 0x000000013600788c */ /* 0x000fe4000bf05270 */
[----:B------:R-:W-:Y:S02]  /*70c0*/  UIMAD.WIDE.U32 UR8, UR37, UR55, URZ ;  /* 0x00000037250872a5 */ /* 0x000fe4000f8e00ff */
[----:B------:R-:W-:Y:S02]  /*70d0*/  UIMAD.WIDE.U32 UR10, UR38, UR52, URZ ;  /* 0x00000034260a72a5 */ /* 0x000fe4000f8e00ff */
[----:B------:R-:W-:Y:S02]  /*70e0*/  UISETP.NE.AND UP1, UPT, UR43, 0x1, UPT ;  /* 0x000000012b00788c */ /* 0x000fe4000bf25270 */
[----:B------:R-:W-:Y:S01]  /*70f0*/  UISETP.NE.AND UP2, UPT, UR42, 0x1, UPT ;  /* 0x000000012a00788c */ /* 0x000fe2000bf45270 */
[----:B------:R-:W-:Y:S02]  /*7100*/  UMOV UR4, UR5 ;  /* 0x0000000500047c82 */ /* 0x000fe40008000000 */
[----:B--2---:R-:W-:Y:S03]  /*7110*/  USHF.R.U32.HI UR5, URZ, UR12, UR4 ;  /* 0x0000000cff057299 */ /* 0x004fe60008011604 */
[----:B------:R-:W-:Y:S02]  /*7120*/  UMOV UR4, UR7 ;  /* 0x0000000700047c82 */ /* 0x000fe40008000000 */
[----:B------:R-:W-:Y:S02]  /*7130*/  USHF.R.U32.HI UR7, URZ, UR53, UR4 ;  /* 0x00000035ff077299 */ /* 0x000fe40008011604 */
[----:B------:R-:W-:Y:S02]  /*7140*/  USEL UR4, UR49, UR5, !UP0 ;  /* 0x0000000531047287 */ /* 0x000fe4000c000000 */
[----:B------:R-:W-:Y:S01]  /*7150*/  USEL UR7, UR50, UR7, !UP1 ;  /* 0x0000000732077287 */ /* 0x000fe2000c800000 */
[----:B------:R-:W-:Y:S01]  /*7160*/  UMOV UR5, UR9 ;  /* 0x0000000900057c82 */ /* 0x000fe20008000000 */
[----:B------:R-:W-:Y:S02]  /*7170*/  UIMAD.WIDE.U32 UR8, UR4, UR40, URZ ;  /* 0x00000028040872a5 */ /* 0x000fe4000f8e00ff */
[----:B------:R-:W-:Y:S03]  /*7180*/  USHF.R.U32.HI UR6, URZ, UR12, UR5 ;  /* 0x0000000cff067299 */ /* 0x000fe60008011605 */
[----:B------:R-:W-:Y:S01]  /*7190*/  UMOV UR5, UR11 ;  /* 0x0000000b00057c82 */ /* 0x000fe20008000000 */
[----:B------:R-:W-:Y:S02]  /*71a0*/  UIMAD.WIDE.U32 UR10, UR7, UR40, URZ ;  /* 0x00000028070a72a5 */ /* 0x000fe4000f8e00ff */
[----:B------:R-:W-:Y:S02]  /*71b0*/  USHF.R.U32.HI UR12, URZ, UR53, UR5 ;  /* 0x00000035ff0c7299 */ /* 0x000fe40008011605 */
[----:B------:R-:W-:Y:S01]  /*71c0*/  USEL UR6, UR37, UR6, !UP0 ;  /* 0x0000000625067287 */ /* 0x000fe2000c000000 */
[----:B------:R-:W-:Y:S02]  /*71d0*/  UMOV UR5, UR9 ;  /* 0x0000000900057c82 */ /* 0x000fe40008000000 */
[----:B------:R-:W-:Y:S01]  /*71e0*/  UMOV UR10, UR11 ;  /* 0x0000000b000a7c82 */ /* 0x000fe20008000000 */
[----:B------:R-:W-:Y:S02]  /*71f0*/  @UP2 USHF.R.U32.HI UR4, URZ, UR41, UR5 ;  /* 0x00000029ff042299 */ /* 0x000fe40008011605 */
[----:B------:R-:W-:Y:S02]  /*7200*/  @UP2 USHF.R.U32.HI UR7, URZ, UR41, UR10 ;  /* 0x00000029ff072299 */ /* 0x000fe4000801160a */
[----:B------:R-:W-:Y:S02]  /*7210*/  UIMAD UR4, UR42, UR4, URZ ;  /* 0x000000042a0472a4 */ /* 0x000fe4000f8e02ff */
[----:B------:R-:W-:Y:S02]  /*7220*/  UIMAD.WIDE.U32 UR10, UR6, UR40, URZ ;  /* 0x00000028060a72a5 */ /* 0x000fe4000f8e00ff */
[----:B------:R-:W-:Y:S02]  /*7230*/  USEL UR5, UR38, UR12, !UP1 ;  /* 0x0000000c26057287 */ /* 0x000fe4000c800000 */
[----:B------:R-:W-:Y:S02]  /*7240*/  UIMAD UR8, UR42, UR7, URZ ;  /* 0x000000072a0872a4 */ /* 0x000fe4000f8e02ff */
[----:B------:R-:W-:Y:S03]  /*7250*/  UISETP.GE.AND UP0, UPT, UR6, UR4, UPT ;  /* 0x000000040600728c */ /* 0x000fe6000bf06270 */
[----:B------:R-:W-:Y:S01]  /*7260*/  UMOV UR4, UR11 ;  /* 0x0000000b00047c82 */ /* 0x000fe20008000000 */
[----:B------:R-:W-:Y:S02]  /*7270*/  UISETP.GE.OR UP0, UPT, UR5, UR8, UP0 ;  /* 0x000000080500728c */ /* 0x000fe40008706670 */
[----:B------:R-:W-:Y:S02]  /*7280*/  USHF.R.U32.HI UR4, URZ, UR41, UR4 ;  /* 0x00000029ff047299 */ /* 0x000fe40008011604 */
[----:B------:R-:W-:Y:S02]  /*7290*/  UIMAD.WIDE.U32 UR8, UR5, UR40, URZ ;  /* 0x00000028050872a5 */ /* 0x000fe4000f8e00ff */
[----:B------:R-:W-:Y:S02]  /*72a0*/  USEL UR11, UR6, UR4, !UP2 ;  /* 0x00000004060b7287 */ /* 0x000fe4000d000000 */
[----:B------:R-:W-:Y:S02]  /*72b0*/  UIADD3 UR8, UPT, UPT, -UR5, URZ, URZ ;  /* 0x000000ff05087290 */ /* 0x000fe4000fffe1ff */
[----:B------:R-:W-:Y:S01]  /*72c0*/  UIADD3 UR10, UPT, UPT, -UR11, URZ, URZ ;  /* 0x000000ff0b0a7290 */ /* 0x000fe2000fffe1ff */
[----:B------:R-:W-:Y:S01]  /*72d0*/  @!UP0 UMOV UR4, UR9 ;  /* 0x0000000900048c82 */ /* 0x000fe20008000000 */
[----:B------:R-:W-:Y:S02]  /*72e0*/  UIADD3 UR9, UPT, UPT, -UR6, URZ, URZ ;  /* 0x000000ff06097290 */ /* 0x000fe4000fffe1ff */
[----:B------:R-:W-:Y:S02]  /*72f0*/  @!UP0 USHF.R.U32.HI UR4, URZ, UR41, UR4 ;  /* 0x00000029ff048299 */ /* 0x000fe40008011604 */
[----:B------:R-:W-:Y:S02]  /*7300*/  UIMAD UR10, UR42, UR10, UR6 ;  /* 0x0000000a2a0a72a4 */ /* 0x000fe4000f8e0206 */
[----:B------:R-:W-:Y:S04]  /*7310*/  @!UP0 USEL UR4, UR5, UR4, !UP2 ;  /* 0x0000000405048287 */ /* 0x000fe8000d000000 */
[----:B------:R-:W-:Y:S02]  /*7320*/  @!UP0 UIMAD UR10, UR7, UR10, UR4 ;  /* 0x0000000a070a82a4 */ /* 0x000fe4000f8e0204 */
[----:B------:R-:W-:Y:S02]  /*7330*/  @!UP0 UIADD3 UR11, UPT, UPT, UR11, -UR4, URZ ;  /* 0x800000040b0b8290 */ /* 0x000fe4000fffe0ff */
[----:B------:R-:W-:Y:S02]  /*7340*/  UIMAD UR7, UR43, UR8, UR38 ;  /* 0x000000082b0772a4 */ /* 0x000fe4000f8e0226 */
[----:B------:R-:W-:Y:S02]  /*7350*/  @!UP0 UIMAD UR6, UR11, UR42, UR5 ;  /* 0x0000002a0b0682a4 */ /* 0x000fe4000f8e0205 */
[----:B------:R-:W-:Y:S01]  /*7360*/  UIMAD UR4, UR54, UR9, UR37 ;  /* 0x00000009360472a4 */ /* 0x000fe2000f8e0225 */
[----:B------:R-:W-:Y:S02]  /*7370*/  @!UP0 UMOV UR5, UR10 ;  /* 0x0000000a00058c82 */ /* 0x000fe40008000000 */
[----:B------:R-:W-:Y:S02]  /*7380*/  UIMAD UR38, UR5, UR43, UR7 ;  /* 0x0000002b052672a4 */ /* 0x000fe4000f8e0207 */
[----:B------:R-:W-:Y:S11]  /*7390*/  UIMAD UR37, UR6, UR54, UR4 ;  /* 0x00000036062572a4 */ /* 0x000ff6000f8e0204 */
[----:B------:R-:W-:Y:S01]  /*73a0*/  @!UPT UIADD3 URZ, UPT, UPT, URZ, URZ, URZ ;  /* 0x000000fffffff290 */ /* 0x000fe2000fffe0ff */
.L_x_136:
[----:B------:R-:W-:Y:S01]  /*73b0*/  UISETP.NE.AND UP0, UPT, UR39, 0x1, UPT ;  /* 0x000000012700788c */ /* 0x000fe2000bf05270 */
[----:B------:R-:W-:Y:S10]  /*73c0*/  IADD3 R81, PT, PT, R81, 0x1, RZ ;  /* 0x0000000151517810 */ /* 0x000ff40007ffe0ff */
[----:B------:R-:W2:Y:S01]  /*73d0*/  @!UP0 LDCU.128 UR12, c[0x0][0xb10] ;  /* 0x00016200ff0c87ac */ /* 0x000ea20008000c00 */
[----:B------:R-:W3:Y:S01]  /*73e0*/  @!UP0 LDCU UR5, c[0x0][0xb0c] ;  /* 0x00016180ff0587ac */ /* 0x000ee20008000800 */
[----:B------:R-:W4:Y:S01]  /*73f0*/  @!UP0 LDCU UR10, c[0x0][0xb20] ;  /* 0x00016400ff0a87ac */ /* 0x000f220008000800 */
[----:B--2---:R-:W-:Y:S02]  /*7400*/  UIMAD.WIDE.U32 UR8, UR38, UR12, URZ ;  /* 0x0000000c260872a5 */ /* 0x004fe4000f8e00ff */
[----:B------:R-:W-:Y:S02]  /*7410*/  UIMAD.WIDE.U32 UR6, UR37, UR15, URZ ;  /* 0x0000000f250672a5 */ /* 0x000fe4000f8e00ff */
[----:B------:R-:W-:Y:S03]  /*7420*/  @!UP0 UISETP.NE.AND UP1, UPT, UR14, 0x1, UPT ;  /* 0x000000010e00888c */ /* 0x000fe6000bf25270 */
[----:B------:R-:W-:Y:S01]  /*7430*/  @!UP0 UMOV UR4, UR9 ;  /* 0x0000000900048c82 */ /* 0x000fe20008000000 */
[----:B---3--:R-:W-:Y:S02]  /*7440*/  @!UP0 UISETP.NE.AND UP2, UPT, UR5, 0x1, UPT ;  /* 0x000000010500888c */ /* 0x008fe4000bf45270 */
[----:B------:R-:W-:Y:S01]  /*7450*/  @!UP0 USHF.R.U32.HI UR4, URZ, UR13, UR4 ;  /* 0x0000000dff048299 */ /* 0x000fe20008011604 */
[----:B------:R-:W-:Y:S02]  /*7460*/  @!UP0 UMOV UR6, UR7 ;  /* 0x0000000700068c82 */ /* 0x000fe40008000000 */
[----:B----4-:R-:W-:Y:S02]  /*7470*/  @!UP0 USHF.R.U32.HI UR6, URZ, UR10, UR6 ;  /* 0x0000000aff068299 */ /* 0x010fe40008011606 */
[----:B------:R-:W-:Y:S02]  /*7480*/  @!UP0 USEL UR7, UR38, UR4, !UP2 ;  /* 0x0000000426078287 */ /* 0x000fe4000d000000 */
[----:B------:R-:W-:Y:S04]  /*7490*/  @!UP0 USEL UR6, UR37, UR6, !UP1 ;  /* 0x0000000625068287 */ /* 0x000fe8000c800000 */
[----:B------:R-:W-:Y:S02]  /*74a0*/  @!UP0 UIADD3 UR4, UPT, UPT, -UR7, UR6, URZ ;  /* 0x0000000607048290 */ /* 0x000fe4000fffe1ff */
[----:B------:R-:W-:Y:S02]  /*74b0*/  @!UP0 UIADD3 UR6, UPT, UPT, UR7, -UR6, URZ ;  /* 0x8000000607068290 */ /* 0x000fe4000fffe0ff */
[----:B------:R-:W-:Y:S02]  /*74c0*/  @!UP0 UIMAD UR38, UR4, UR5, UR38 ;  /* 0x00000005042682a4 */ /* 0x000fe4000f8e0226 */
[----:B------:R-:W-:Y:S02]  /*74d0*/  @!UP0 UIMAD UR37, UR6, UR14, UR37 ;  /* 0x0000000e062582a4 */ /* 0x000fe4000f8e0225 */
[----:B------:R-:W-:Y:S09]  /*74e0*/  ULOP3.LUT UP0, URZ, UR56, 0x1b0, URZ, 0xc0, !UPT ;  /* 0x000001b038ff7892 */ /* 0x000ff2000f80c0ff */
[----:B------:R-:W-:Y:S05]  /*74f0*/  BRA.U !UP0, `(.L_x_137) ;  /* 0x0000000108407547 */ /* 0x000fea000b800000 */
[----:B------:R-:W2:Y:S01]  /*7500*/  LDCU.64 UR8, c[0x4][0x80] ;  /* 0x01001000ff0877ac */ /* 0x000ea20008000a00 */
[----:B------:R-:W-:Y:S01]  /*7510*/  MOV R3, 0x0 ;  /* 0x0000000000037802 */ /* 0x000fe20000000f00 */
[----:B------:R-:W-:Y:S02]  /*7520*/  HFMA2 R12, -RZ, RZ, 0, 5.9604644775390625e-08 ;  /* 0x00000001ff0c7431 */ /* 0x000fe400000001ff */
[----:B------:R-:W-:Y:S02]  /*7530*/  IMAD.MOV.U32 R8, RZ, RZ, 0x70 ;  /* 0x00000070ff087424 */ /* 0x000fe400078e00ff */
[----:B------:R-:W-:Y:S01]  /*7540*/  IMAD.MOV.U32 R13, RZ, RZ, RZ ;  /* 0x000000ffff0d7224 */ /* 0x000fe200078e00ff */
[----:B------:R-:W3:Y:S01]  /*7550*/  LDCU.64 UR6, c[0x4][0x88] ;  /* 0x01001100ff0677ac */ /* 0x000ee20008000a00 */
[----:B------:R-:W4:Y:S01]  /*7560*/  LDC.64 R2, c[0x4][R3] ;  /* 0x0100000003027b82 */ /* 0x000f220000000a00 */
[----:B------:R-:W1:Y:S01]  /*7570*/  LDCU.64 UR4, c[0x4][0x8] ;  /* 0x01000100ff0477ac */ /* 0x000e620008000a00 */
[----:B--2---:R-:W-:Y:S01]  /*7580*/  MOV R5, UR9 ;  /* 0x0000000900057c02 */ /* 0x004fe20008000f00 */
[----:B------:R-:W-:Y:S01]  /*7590*/  IMAD.U32 R4, RZ, RZ, UR8 ;  /* 0x00000008ff047e24 */ /* 0x000fe2000f8e00ff */
[----:B---3--:R-:W-:Y:S01]  /*75a0*/  MOV R7, UR7 ;  /* 0x0000000700077c02 */ /* 0x008fe20008000f00 */
[----:B------:R-:W-:Y:S01]  /*75b0*/  IMAD.U32 R6, RZ, RZ, UR6 ;  /* 0x00000006ff067e24 */ /* 0x000fe2000f8e00ff */
[----:B-1----:R-:W-:Y:S01]  /*75c0*/  MOV R11, UR5 ;  /* 0x00000005000b7c02 */ /* 0x002fe20008000f00 */
[----:B------:R-:W-:Y:S02]  /*75d0*/  IMAD.U32 R10, RZ, RZ, UR4 ;  /* 0x00000004ff0a7e24 */ /* 0x000fe4000f8e00ff */
[----:B------:R-:W-:Y:S07]  /*75e0*/  LEPC R20, `(.L_x_137) ;  /* 0x000000001014794e */ /* 0x000fee0000000000 */
[----:B----45:R-:W-:Y:S05]  /*75f0*/  CALL.ABS.NOINC R2 ;  /* 0x0000000002007343 */ /* 0x030fea0003c00000 */
.L_x_137:
[----:B------:R-:W-:Y:S01]  /*7600*/  LOP3.LUT P0, RZ, R85, 0x1b0, RZ, 0xc0, !PT ;  /* 0x000001b055ff7812 */ /* 0x000fe2000780c0ff */
[----:B------:R-:W-:Y:S11]  /*7610*/  BSSY.RECONVERGENT B6, `(.L_x_138) ;  /* 0x0000013000067945 */ /* 0x000ff60003800200 */
[----:B------:R-:W-:Y:S01]  /*7620*/  @!UPT UIADD3 URZ, UPT, UPT, URZ, URZ, URZ ;  /* 0x000000fffffff290 */ /* 0x000fe2000fffe0ff */
[----:B------:R-:W-:Y:S05]  /*7630*/  @!P0 BRA `(.L_x_139) ;  /* 0x0000000000408947 */ /* 0x000fea0003800000 */
        /* <DEDUP_REMOVED lines=16> */
.L_x_139:
[----:B------:R-:W-:Y:S05]  /*7740*/  BSYNC.RECONVERGENT B6 ;  /* 0x0000000000067941 */ /* 0x000fea0003800200 */
.L_x_138:
[----:B------:R-:W-:Y:S01]  /*7750*/  ISETP.NE.U32.AND P3, PT, R74, RZ, PT ;  /* 0x000000ff4a00720c */ /* 0x000fe20003f65070 */
[----:B------:R-:W-:Y:S01]  /*7760*/  UISETP.NE.AND UP1, UPT, UR61, URZ, UPT ;  /* 0x000000ff3d00728c */ /* 0x000fe2000bf25270 */
[----:B------:R-:W-:Y:S02]  /*7770*/  ISETP.NE.U32.AND P4, PT, R70, RZ, PT ;  /* 0x000000ff4600720c */ /* 0x000fe40003f85070 */
[----:B------:R-:W-:Y:S02]  /*7780*/  ISETP.NE.AND.EX P3, PT, R75, RZ, PT, P3 ;  /* 0x000000ff4b00720c */ /* 0x000fe40003f65330 */
[----:B------:R-:W-:Y:S02]  /*7790*/  PLOP3.LUT P1, PT, PT, PT, PT, 0x8, 0x80 ;  /* 0x000000000080781c */ /* 0x000fe40003f2e170 */
[----:B------:R-:W-:Y:S02]  /*77a0*/  PLOP3.LUT P0, PT, PT, PT, UP1, 0x80, 0x8 ;  /* 0x000000000008781c */ /* 0x000fe40003f0f018 */
[----:B------:R-:W-:Y:S02]  /*77b0*/  ISETP.NE.AND.EX P4, PT, R71, RZ, PT, P4 ;  /* 0x000000ff4700720c */ /* 0x000fe40003f85340 */
[----:B------:R-:W2:Y:S09]  /*77c0*/  @UP1 LDCU.64 UR4, c[0x0][0x888] ;  /* 0x00011100ff0417ac */ /* 0x000eb20008000a00 */
[----:B------:R-:W-:Y:S01]  /*77d0*/  @P0 PLOP3.LUT P1, PT, P3, PT, PT, 0x80, 0x8 ;  /* 0x000000000008081c */ /* 0x000fe20001f2f070 */
[----:B--2---:R-:W-:Y:S04]  /*77e0*/  @UP1 UISETP.NE.U32.AND UP0, UPT, UR4, URZ, UPT ;  /* 0x000000ff0400128c */ /* 0x004fe8000bf05070 */
[----:B------:R-:W-:Y:S04]  /*77f0*/  @UP1 UISETP.NE.AND.EX UP0, UPT, UR5, URZ, UPT, UP0 ;  /* 0x000000ff0500128c */ /* 0x000fe8000bf05300 */
[----:B------:R-:W-:Y:S01]  /*7800*/  @UP1 USEL UR4, URZ, 0xffffffff, UP0 ;  /* 0xffffffffff041887 */ /* 0x000fe20008000000 */
[----:B------:R-:W-:Y:S11]  /*7810*/  @!P3 BRA `(.L_x_140) ;  /* 0x000000000030b947 */ /* 0x000ff60003800000 */
[----:B------:R-:W-:Y:S01]  /*7820*/  ISETP.NE.U32.AND P2, PT, R72, RZ, PT ;  /* 0x000000ff4800720c */ /* 0x000fe20003f45070 */
[----:B------:R-:W2:Y:S01]  /*7830*/  LDCU.64 UR6, c[0x0][0x358] ;  /* 0x00006b00ff0677ac */ /* 0x000ea20008000a00 */
[----:B------:R-:W-:Y:S02]  /*7840*/  IMAD.MOV.U32 R79, RZ, RZ, 0x1 ;  /* 0x00000001ff4f7424 */ /* 0x000fe400078e00ff */
[----:B------:R-:W-:Y:S11]  /*7850*/  ISETP.NE.AND.EX P2, PT, R73, RZ, PT, P2 ;  /* 0x000000ff4900720c */ /* 0x000ff60003f45320 */
[----:B------:R-:W-:Y:S02]  /*7860*/  @!UPT UIADD3 URZ, UPT, UPT, URZ, URZ, URZ ;  /* 0x000000fffffff290 */ /* 0x000fe4000fffe0ff */
[----:B------:R-:W3:Y:S01]  /*7870*/  @P2 LDC.64 R2, c[0x0][0x888] ;  /* 0x00022200ff022b82 */ /* 0x000ee20000000a00 */
[----:B-1----:R-:W-:Y:S04]  /*7880*/  @P2 IMAD R0, R74, UR36, RZ ;  /* 0x000000244a002c24 */ /* 0x002fe8000f8e02ff */
[----:B---3--:R-:W-:Y:S04]  /*7890*/  @P2 IMAD.WIDE R2, R0, 0x4, R2 ;  /* 0x0000000400022825 */ /* 0x008fe800078e0202 */
[----:B------:R-:W-:Y:S01]  /*78a0*/  HFMA2 R0, -RZ, RZ, 0, 5.9604644775390625e-08 ;  /* 0x00000001ff007431 */ /* 0x000fe200000001ff */
[----:B--2--5:R2:W5:Y:S04]  /*78b0*/  @P2 LDG.E R39, desc[UR6][R2.64] ;  /* 0x0000000602272981 */ /* 0x024568000c1e1900 */
[----:B------:R-:W-:Y:S01]  /*78c0*/  @!P2 PRMT R79, R0, 0x7610, R79 ;  /* 0x00007610004fa816 */ /* 0x000fe2000000004f */
[----:B--2---:R-:W3:Y:S06]  /*78d0*/  @!P2 LDC R39, c[0x0][0x880] ;  /* 0x00022000ff27ab82 */ /* 0x004eec0000000800 */
.L_x_140:
[----:B------:R-:W-:Y:S05]  /*78e0*/  @!P4 BRA `(.L_x_141) ;  /* 0x000000000024c947 */ /* 0x000fea0003800000 */
[----:B------:R-:W-:Y:S01]  /*78f0*/  ISETP.NE.U32.AND P2, PT, R68, RZ, PT ;  /* 0x000000ff4400720c */ /* 0x000fe20003f45070 */
[----:B------:R-:W2:Y:S03]  /*7900*/  LDCU.64 UR6, c[0x0][0x358] ;  /* 0x00006b00ff0677ac */ /* 0x000ea60008000a00 */
[----:B------:R-:W-:Y:S11]  /*7910*/  ISETP.NE.AND.EX P2, PT, R69, RZ, PT, P2 ;  /* 0x000000ff4500720c */ /* 0x000ff60003f45320 */
[----:B------:R-:W-:Y:S02]  /*7920*/  @!UPT UIADD3 URZ, UPT, UPT, URZ, URZ, URZ ;  /* 0x000000fffffff290 */ /* 0x000fe4000fffe0ff */
[----:B------:R-:W4:Y:S01]  /*7930*/  @P2 LDC.64 R2, c[0x0][0x8a8] ;  /* 0x00022a00ff022b82 */ /* 0x000f220000000a00 */
[----:B-1----:R-:W-:Y:S04]  /*7940*/  @P2 IMAD R0, R70, UR36, RZ ;  /* 0x0000002446002c24 */ /* 0x002fe8000f8e02ff */
[----:B----4-:R-:W-:Y:S05]  /*7950*/  @P2 IMAD.WIDE R2, R0, 0x4, R2 ;  /* 0x0000000400022825 */ /* 0x010fea00078e0202 */
[----:B--2--5:R2:W5:Y:S02]  /*7960*/  @P2 LDG.E R38, desc[UR6][R2.64] ;  /* 0x0000000602262981 */ /* 0x024564000c1e1900 */
[----:B--2---:R-:W4:Y:S02]  /*7970*/  @!P2 LDC R38, c[0x0][0x8a0] ;  /* 0x00022800ff26ab82 */ /* 0x004f240000000800 */
.L_x_141:
[----:B---3-5:R-:W-:Y:S01]  /*7980*/  @P0 FSETP.NEU.AND P4, PT, R39, RZ, PT ;  /* 0x000000ff2700020b */ /* 0x028fe20003f8d000 */
[----:B-1----:R-:W-:Y:S01]  /*7990*/  IMAD.U32 R0, RZ, RZ, UR4 ;  /* 0x00000004ff007e24 */ /* 0x002fe2000f8e00ff */
[----:B------:R-:W-:Y:S01]  /*79a0*/  @P0 LOP3.LUT P2, RZ, R79, 0xff, RZ, 0xc0, !PT ;  /* 0x000000ff4fff0812 */ /* 0x000fe2000784c0ff */
[----:B------:R-:W-:Y:S01]  /*79b0*/  BSSY B1, `(.L_x_142) ;  /* 0x0000039000017945 */ /* 0x000fe20003800000 */
[----:B------:R-:W-:Y:S02]  /*79c0*/  @P0 SEL R2, RZ, 0xffffffff, P4 ;  /* 0xffffffffff020807 */ /* 0x000fe40002000000 */
[----:B------:R-:W-:Y:S02]  /*79d0*/  CS2R R66, SRZ ;  /* 0x0000000000427805 */ /* 0x000fe4000001ff00 */
[----:B------:R-:W-:Y:S02]  /*79e0*/  LEA R22, R36, UR44, 0x3 ;  /* 0x0000002c24167c11 */ /* 0x000fe4000f8e18ff */
[----:B------:R-:W-:Y:S02]  /*79f0*/  CS2R R64, SRZ ;  /* 0x0000000000407805 */ /* 0x000fe4000001ff00 */
[----:B------:R-:W-:Y:S02]  /*7a00*/  @P1 SEL R2, R0, R2, !P2 ;  /* 0x0000000200021207 */ /* 0x000fe40005000000 */
[----:B------:R-:W-:Y:S02]  /*7a10*/  CS2R R18, SRZ ;  /* 0x0000000000127805 */ /* 0x000fe4000001ff00 */
[----:B------:R-:W-:Y:S02]  /*7a20*/  SHF.L.U32 R3, R84, 0x1f, RZ ;  /* 0x0000001f54037819 */ /* 0x000fe400000006ff */
[----:B------:R-:W-:Y:S02]  /*7a30*/  CS2R R16, SRZ ;  /* 0x0000000000107805 */ /* 0x000fe4000001ff00 */
[----:B------:R-:W-:Y:S02]  /*7a40*/  @P0 LOP3.LUT R2, R2, 0x1, RZ, 0xc0, !PT ;  /* 0x0000000102020812 */ /* 0x000fe400078ec0ff */
[----:B------:R-:W-:Y:S02]  /*7a50*/  PLOP3.LUT P5, PT, PT, PT, PT, 0x8, 0x80 ;  /* 0x000000000080781c */ /* 0x000fe40003fae170 */
[----:B------:R-:W-:Y:S02]  /*7a60*/  ISETP.NE.U32.OR P1, PT, R2, 0x1, !P0 ;  /* 0x000000010200780c */ /* 0x000fe40004725470 */
[----:B------:R-:W-:Y:S11]  /*7a70*/  LEA.HI R2, R36, R36, RZ, 0x1 ;  /* 0x0000002424027211 */ /* 0x000ff600078f08ff */
[----:B------:R-:W-:Y:S04]  /*7a80*/  @P1 SHF.L.U32 R0, R82, 0x1f, RZ ;  /* 0x0000001f52001819 */ /* 0x000fe800000006ff */
[----:B------:R1:W2:Y:S01]  /*7a90*/  @P1 SYNCS.PHASECHK.TRANS64.TRYWAIT P0, [UR44+0x360], R0 ;  /* 0x00036000ff0015a7 */ /* 0x0002a2000800112c */
[----:B------:R3:W3:Y:S01]  /*7aa0*/  SYNCS.PHASECHK.TRANS64.TRYWAIT P4, [R22+URZ+0x3a0], R3 ;  /* 0x0003a003160075a7 */ /* 0x0006e200080811ff */
[C---:B-1----:R-:W-:Y:S01]  /*7ab0*/  IMAD.SHL.U32 R0, R2.reuse, 0x20, RZ ;  /* 0x0000002002007824 */ /* 0x042fe200078e00ff */
[----:B------:R-:W-:Y:S04]  /*7ac0*/  LOP3.LUT R2, R2, 0xffe, RZ, 0xc0, !PT ;  /* 0x00000ffe02027812 */ /* 0x000fe800078ec0ff */
[----:B------:R-:W-:Y:S01]  /*7ad0*/  LOP3.LUT R0, R0, 0xffffffc0, RZ, 0xc0, !PT ;  /* 0xffffffc000007812 */ /* 0x000fe200078ec0ff */
[----:B------:R-:W-:Y:S04]  /*7ae0*/  IMAD.IADD R2, R36, 0x1, -R2 ;  /* 0x0000000124027824 */ /* 0x000fe800078e0a02 */
[----:B------:R-:W-:Y:S04]  /*7af0*/  IMAD.IADD R0, R37, 0x1, R0 ;  /* 0x0000000125007824 */ /* 0x000fe800078e0200 */
[----:B------:R-:W-:Y:S01]  /*7b00*/  IMAD R2, R2, 0x100000, R0 ;  /* 0x0010000002027824 */ /* 0x000fe200078e0200 */
[----:B--2---:R-:W-:Y:S01]  /*7b10*/  @P1 PLOP3.LUT P5, PT, P0, PT, PT, 0x8, 0x80 ;  /* 0x000000000080181c */ /* 0x004fe200007ae170 */
[----:B------:R-:W-:Y:S01]  /*7b20*/  @!UPT UIADD3 URZ, UPT, UPT, URZ, URZ, URZ ;  /* 0x000000fffffff290 */ /* 0x000fe2000fffe0ff */
[----:B---3--:R-:W-:Y:S11]  /*7b30*/  @!P1 BRA `(.L_x_143) ;  /* 0x0000000000809947 */ /* 0x008ff60003800000 */
[----:B------:R-:W-:Y:S01]  /*7b40*/  ISETP.NE.U32.AND P0, PT, RZ, UR58, PT ;  /* 0x0000003aff007c0c */ /* 0x000fe2000bf05070 */
[----:B------:R-:W-:Y:S01]  /*7b50*/  BSSY B0, `(.L_x_144) ;  /* 0x0000012000007945 */ /* 0x000fe20003800000 */
[----:B------:R-:W-:Y:S02]  /*7b60*/  FSETP.NEU.AND P2, PT, R39, RZ, PT ;  /* 0x000000ff2700720b */ /* 0x000fe40003f4d000 */
[----:B------:R-:W-:Y:S02]  /*7b70*/  CS2R R18, SRZ ;  /* 0x0000000000127805 */ /* 0x000fe4000001ff00 */
[----:B------:R-:W-:Y:S02]  /*7b80*/  ISETP.NE.AND.EX P0, PT, RZ, UR59, PT, P0 ;  /* 0x0000003bff007c0c */ /* 0x000fe4000bf05300 */
[----:B------:R-:W-:Y:S02]  /*7b90*/  CS2R R16, SRZ ;  /* 0x0000000000107805 */ /* 0x000fe4000001ff00 */
[----:B------:R-:W-:Y:S02]  /*7ba0*/  LOP3.LUT P1, RZ, R79, 0xff, RZ, 0xc0, !PT ;  /* 0x000000ff4fff7812 */ /* 0x000fe4000782c0ff */
[----:B------:R-:W-:Y:S02]  /*7bb0*/  CS2R R66, SRZ ;  /* 0x0000000000427805 */ /* 0x000fe4000001ff00 */
[----:B------:R-:W-:Y:S02]  /*7bc0*/  SEL R0, RZ, 0xffffffff, P2 ;  /* 0xffffffffff007807 */ /* 0x000fe40001000000 */
[----:B------:R-:W-:Y:S02]  /*7bd0*/  CS2R R64, SRZ ;  /* 0x0000000000407805 */ /* 0x000fe4000001ff00 */
[----:B------:R-:W-:Y:S04]  /*7be0*/  SEL R4, RZ, 0xffffffff, P0 ;  /* 0xffffffffff047807 */ /* 0x000fe80000000000 */
[----:B------:R-:W-:Y:S04]  /*7bf0*/  @P3 SEL R0, R4, R0, !P1 ;  /* 0x0000000004003207 */ /* 0x000fe80004800000 */
[----:B------:R-:W-:Y:S04]  /*7c00*/  LOP3.LUT R0, R0, 0x1, RZ, 0xc0, !PT ;  /* 0x0000000100007812 */ /* 0x000fe800078ec0ff */
[----:B------:R-:W-:Y:S01]  /*7c10*/  ISETP.NE.U32.AND P0, PT, R0, 0x1, PT ;  /* 0x000000010000780c */ /* 0x000fe20003f05070 */
[----:B------:R-:W-:Y:S01]  /*7c20*/  @!UPT UIADD3 URZ, UPT, UPT, URZ, URZ, URZ ;  /* 0x000000fffffff290 */ /* 0x000fe2000fffe0ff */
[----:B------:R-:W-:Y:S11]  /*7c30*/  @!P5 BRA `(.L_x_145) ;  /* 0x00000000000cd947 */ /* 0x000ff60003800000 */
[----:B------:R-:W-:Y:S04]  /*7c40*/  SHF.L.U32 R4, R82, 0x1f, RZ ;  /* 0x0000001f52047819 */ /* 0x000fe800000006ff */
[----:B------:R-:W1:Y:S02]  /*7c50*/  SYNCS.PHASECHK.TRANS64.TRYWAIT P1, [UR44+0x360], R4 ;  /* 0x00036004ff0075a7 */ /* 0x000e64000802112c */
[----:B-1----:R-:W-:Y:S05]  /*7c60*/  @!P1 BRA `(.L_x_146) ;  /* 0x0000002800009947 */ /* 0x002fea0003800000 */
.L_x_145:
[----:B------:R-:W-:Y:S05]  /*7c70*/  BSYNC B0 ;  /* 0x0000000000007941 */ /* 0x000fea0003800000 */
.L_x_144:
[----:B------:R2:W3:Y:S01]  /*7c80*/  @P0 LDS.128 R16, [R78+UR44+0x600] ;  /* 0x0006002c4e100984 */ /* 0x0004e20008000c00 */
[----:B------:R-:W-:Y:S01]  /*7c90*/  UIADD3 UR4, UPT, UPT, UR44, 0x368, URZ ;  /* 0x000003682c047890 */ /* 0x000fe2000fffe0ff */
[----:B------:R-:W-:Y:S02]  /*7ca0*/  LOP3.LUT R82, R82, 0x1, RZ, 0x3c, !PT ;  /* 0x0000000152527812 */ /* 0x000fe400078e3cff */
[----:B------:R2:W1:Y:S01]  /*7cb0*/  @P0 LDS.128 R64, [R77+0x10] ;  /* 0x000010004d400984 */ /* 0x0004620000000c00 */
[----:B------:R-:W-:Y:S01]  /*7cc0*/  UPRMT UR4, UR48, 0x654, UR4 ;  /* 0x0000065430047896 */ /* 0x000fe20008000004 */
[----:B------:R-:W-:Y:S01]  /*7cd0*/  @!PT LDS RZ, [RZ] ;  /* 0x00000000fffff984 */ /* 0x000fe20000000800 */
[----:B------:R-:W-:Y:S01]  /*7ce0*/  @!PT LDS RZ, [RZ] ;  /* 0x00000000fffff984 */ /* 0x000fe20000000800 */
[----:B------:R-:W-:Y:S01]  /*7cf0*/  @!PT LDS RZ, [RZ] ;  /* 0x00000000fffff984 */ /* 0x000fe20000000800 */
[----:B------:R-:W-:Y:S01]  /*7d00*/  @!PT LDS RZ, [RZ] ;  /* 0x00000000fffff984 */ /* 0x000fe20000000800 */
[----:B------:R5:W-:Y:S06]  /*7d10*/  MEMBAR.ALL.CTA ;  /* 0x0000000000007992 */ /* 0x000bec0000008000 */
[----:B-----5:R-:W5:Y:S02]  /*7d20*/  FENCE.VIEW.ASYNC.S ;  /* 0x00000000000073c6 */ /* 0x020f640000000000 */
[----:B-----5:R-:W-:Y:S03]  /*7d30*/  SYNCS.ARRIVE.TRANS64.RED.A1T0 RZ, [UR4], RZ ;  /* 0x000000ffffff79a7 */ /* 0x020fe60008100404 */
.L_x_143:
[----:B------:R-:W-:Y:S05]  /*7d40*/  BSYNC B1 ;  /* 0x0000000000017941 */ /* 0x000fea0003800000 */
.L_x_142:
[----:B-1----:R-:W-:Y:S04]  /*7d50*/  SHF.R.U32.HI R0, RZ, 0x15, R2 ;  /* 0x00000015ff007819 */ /* 0x002fe80000011602 */
[----:B------:R-:W-:Y:S01]  /*7d60*/  LOP3.LUT P0, RZ, R0, 0x3, R80, 0x48, !PT ;  /* 0x0000000300ff7812 */ /* 0x000fe20007804850 */
[----:B------:R-:W-:Y:S01]  /*7d70*/  @!UPT UIADD3 URZ, UPT, UPT, URZ, URZ, URZ ;  /* 0x000000fffffff290 */ /* 0x000fe2000fffe0ff */
[----:B------:R-:W-:Y:S11]  /*7d80*/  @P4 BRA `(.L_x_147) ;  /* 0x0000000000084947 */ /* 0x000ff60003800000 */
[----:B------:R-:W1:Y:S02]  /*7d90*/  SYNCS.PHASECHK.TRANS64.TRYWAIT P1, [R22+URZ+0x3a0], R3 ;  /* 0x0003a003160075a7 */ /* 0x000e6400080211ff */
[----:B-1----:R-:W-:Y:S05]  /*7da0*/  @!P1 BRA `(.L_x_148) ;  /* 0x0000002400c89947 */ /* 0x002fea0003800000 */
.L_x_147:
[----:B------:R-:W-:Y:S05]  /*7db0*/  @!P0 BRA `(.L_x_149) ;  /* 0x0000000000408947 */ /* 0x000fea0003800000 */
[----:B------:R-:W1:Y:S01]  /*7dc0*/  LDCU.64 UR8, c[0x4][0x70] ;  /* 0x01000e00ff0877ac */ /* 0x000e620008000a00 */
[----:B------:R-:W-:Y:S01]  /*7dd0*/  MOV R15, 0x0 ;  /* 0x00000000000f7802 */ /* 0x000fe20000000f00 */
[----:B------:R-:W-:Y:S02]  /*7de0*/  HFMA2 R12, -RZ, RZ, 0, 5.9604644775390625e-08 ;  /* 0x00000001ff0c7431 */ /* 0x000fe400000001ff */
[----:B------:R-:W-:Y:S02]  /*7df0*/  IMAD.MOV.U32 R8, RZ, RZ, 0x192 ;  /* 0x00000192ff087424 */ /* 0x000fe400078e00ff */
[----:B------:R-:W-:Y:S01]  /*7e00*/  IMAD.MOV.U32 R13, RZ, RZ, RZ ;  /* 0x000000ffff0d7224 */ /* 0x000fe200078e00ff */
[----:B------:R-:W5:Y:S01]  /*7e10*/  LDCU.64 UR6, c[0x4][0x78] ;  /* 0x01000f00ff0677ac */ /* 0x000f620008000a00 */
[----:B------:R-:W2:Y:S01]  /*7e20*/  LDC.64 R14, c[0x4][R15] ;  /* 0x010000000f0e7b82 */ /* 0x000ea20000000a00 */
[----:B------:R-:W3:Y:S01]  /*7e30*/  LDCU.64 UR4, c[0x4][0x10] ;  /* 0x01000200ff0477ac */ /* 0x000ee20008000a00 */
[----:B-1----:R-:W-:Y:S01]  /*7e40*/  MOV R5, UR9 ;  /* 0x0000000900057c02 */ /* 0x002fe20008000f00 */
[----:B------:R-:W-:Y:S01]  /*7e50*/  IMAD.U32 R4, RZ, RZ, UR8 ;  /* 0x00000008ff047e24 */ /* 0x000fe2000f8e00ff */
[----:B-----5:R-:W-:Y:S01]  /*7e60*/  MOV R7, UR7 ;  /* 0x0000000700077c02 */ /* 0x020fe20008000f00 */
[----:B------:R-:W-:Y:S01]  /*7e70*/  IMAD.U32 R6, RZ, RZ, UR6 ;  /* 0x00000006ff067e24 */ /* 0x000fe2000f8e00ff */
[----:B---3--:R-:W-:Y:S01]  /*7e80*/  MOV R11, UR5 ;  /* 0x00000005000b7c02 */ /* 0x008fe20008000f00 */
[----:B------:R-:W-:Y:S02]  /*7e90*/  IMAD.U32 R10, RZ, RZ, UR4 ;  /* 0x00000004ff0a7e24 */ /* 0x000fe4000f8e00ff */
[----:B------:R-:W-:Y:S07]  /*7ea0*/  LEPC R20, `(.L_x_149) ;  /* 0x000000001014794e */ /* 0x000fee0000000000 */
[----:B--2-4-:R-:W-:Y:S05]  /*7eb0*/  CALL.ABS.NOINC R14 ;  /* 0x000000000e007343 */ /* 0x014fea0003c00000 */
.L_x_149:
[----:B------:R-:W-:Y:S01]  /*7ec0*/  LOP3.LUT P0, RZ, R76, 0x60, RZ, 0xc0, !PT ;  /* 0x000000604cff7812 */ /* 0x000fe2000780c0ff */
[----:B------:R-:W-:Y:S05]  /*7ed0*/  WARPSYNC.ALL ;  /* 0x0000000000007948 */ /* 0x000fea0003800000 */
[----:B------:R-:W-:Y:S01]  /*7ee0*/  R2UR UR4, R2 ;  /* 0x00000000020472ca */ /* 0x000fe200000e0000 */
[----:B------:R-:W-:Y:S01]  /*7ef0*/  BSSY.RECONVERGENT B0, `(.L_x_150) ;  /* 0x000009f000007945 */ /* 0x000fe20003800200 */
[-C--:B---3--:R-:W-:Y:S02]  /*7f00*/  F2FP.F16.E5M2.UNPACK_B R2, R16.reuse ;  /* 0x00000010ff02723e */ /* 0x088fe400020004ff */
[----:B------:R-:W-:Y:S02]  /*7f10*/  F2FP.F16.E5M2.UNPACK_B R16, R16.H1 ;  /* 0x00000010ff10723e */ /* 0x000fe400030004ff */
[----:B------:R-:W-:Y:S01]  /*7f20*/  R2UR UR5, R22 ;  /* 0x00000000160572ca */ /* 0x000fe200000e0000 */
[----:B------:R-:W-:Y:S01]  /*7f30*/  HADD2.F32 R0, -RZ, R2.H0_H0 ;  /* 0x20000002ff007230 */ /* 0x000fe20000004100 */
[-C--:B------:R-:W-:Y:S01]  /*7f40*/  F2FP.F16.E5M2.UNPACK_B R42, R17.reuse ;  /* 0x00000011ff2a723e */ /* 0x080fe200020004ff */
[--C-:B------:R-:W-:Y:S01]  /*7f50*/  HADD2.F32 R3, -RZ, R16.reuse.H0_H0 ;  /* 0x20000010ff037230 */ /* 0x100fe20000004100 */
[----:B------:R-:W-:Y:S01]  /*7f60*/  F2FP.F16.E5M2.UNPACK_B R44, R17.H1 ;  /* 0x00000011ff2c723e */ /* 0x000fe200030004ff */
[----:B------:R-:W-:Y:S01]  /*7f70*/  HADD2.F32 R40, -RZ, R16.H1_H1 ;  /* 0x30000010ff287230 */ /* 0x000fe20000004100 */
[-C--:B------:R-:W-:Y:S01]  /*7f80*/  F2FP.F16.E5M2.UNPACK_B R46, R18.reuse ;  /* 0x00000012ff2e723e */ /* 0x080fe200020004ff */
[----:B------:R-:W-:Y:S01]  /*7f90*/  HADD2.F32 R2, -RZ, R2.H1_H1 ;  /* 0x30000002ff027230 */ /* 0x000fe20000004100 */
[----:B------:R-:W-:Y:S01]  /*7fa0*/  F2FP.F16.E5M2.UNPACK_B R48, R18.H1 ;  /* 0x00000012ff30723e */ /* 0x000fe200030004ff */
[--C-:B------:R-:W-:Y:S01]  /*7fb0*/  HADD2.F32 R41, -RZ, R42.reuse.H0_H0 ;  /* 0x2000002aff297230 */ /* 0x100fe20000004100 */
[-C--:B------:R-:W-:Y:S01]  /*7fc0*/  F2FP.F16.E5M2.UNPACK_B R50, R19.reuse ;  /* 0x00000013ff32723e */ /* 0x080fe200020004ff */
[----:B------:R-:W-:Y:S01]  /*7fd0*/  HADD2.F32 R42, -RZ, R42.H1_H1 ;  /* 0x3000002aff2a7230 */ /* 0x000fe20000004100 */
[----:B------:R-:W-:Y:S01]  /*7fe0*/  F2FP.F16.E5M2.UNPACK_B R52, R19.H1 ;  /* 0x00000013ff34723e */ /* 0x000fe200030004ff */
[----:B------:R-:W-:Y:S01]  /*7ff0*/  HADD2.F32 R43, -RZ, R44.H0_H0 ;  /* 0x2000002cff2b7230 */ /* 0x000fe20000004100 */
[----:B------:R-:W-:Y:S01]  /*8000*/  LDTM.16dp32bit_t0_t15.x32 R4, tmem[UR4] ;  /* 0x00000004000479ee */ /* 0x000fe20008a80000 */
[----:B------:R-:W1:Y:S01]  /*8010*/  LDTM.16dp32bit_t16_t31.x32 R4, tmem[UR4+0x20] ;  /* 0x00002004000479ee */ /* 0x000e620008aa0000 */
[----:B------:R-:W-:Y:S01]  /*8020*/  NOP ;  /* 0x0000000000007918 */ /* 0x000fe20000000000 */
[----:B------:R-:W-:Y:S01]  /*8030*/  UIADD3 UR4, UPT, UPT, UR5, 0x3c0, URZ ;  /* 0x000003c005047890 */ /* 0x000fe2000fffe0ff */
[--C-:B------:R-:W-:Y:S01]  /*8040*/  HADD2.F32 R45, -RZ, R46.reuse.H0_H0 ;  /* 0x2000002eff2d7230 */ /* 0x100fe20000004100 */
[----:B------:R-:W-:Y:S01]  /*8050*/  F2FP.F16.E5M2.UNPACK_B R54, R64 ;  /* 0x00000040ff36723e */ /* 0x000fe200020004ff */
[----:B------:R-:W-:Y:S01]  /*8060*/  HADD2.F32 R46, -RZ, R46.H1_H1 ;  /* 0x3000002eff2e7230 */ /* 0x000fe20000004100 */
[----:B------:R-:W-:Y:S01]  /*8070*/  UPRMT UR4, UR48, 0x654, UR4 ;  /* 0x0000065430047896 */ /* 0x000fe20008000004 */
[--C-:B------:R-:W-:Y:S01]  /*8080*/  HADD2.F32 R49, -RZ, R50.reuse.H0_H0 ;  /* 0x20000032ff317230 */ /* 0x100fe20000004100 */
[-C--:B------:R-:W-:Y:S01]  /*8090*/  F2FP.F16.E5M2.UNPACK_B R58, R65.reuse ;  /* 0x00000041ff3a723e */ /* 0x080fe200020004ff */
[----:B------:R-:W-:Y:S01]  /*80a0*/  HADD2.F32 R50, -RZ, R50.H1_H1 ;  /* 0x30000032ff327230 */ /* 0x000fe20000004100 */
[----:B------:R-:W-:Y:S01]  /*80b0*/  F2FP.F16.E5M2.UNPACK_B R62, R66 ;  /* 0x00000042ff3e723e */ /* 0x000fe200020004ff */
[--C-:B------:R-:W-:Y:S01]  /*80c0*/  HADD2.F32 R53, -RZ, R54.reuse.H0_H0 ;  /* 0x20000036ff357230 */ /* 0x100fe20000004100 */
[----:B------:R-:W-:Y:S01]  /*80d0*/  F2FP.F16.E5M2.UNPACK_B R56, R64.H1 ;  /* 0x00000040ff38723e */ /* 0x000fe200030004ff */
[----:B------:R-:W-:Y:S01]  /*80e0*/  HADD2.F32 R54, -RZ, R54.H1_H1 ;  /* 0x30000036ff367230 */ /* 0x000fe20000004100 */
[----:B------:R-:W-:Y:S01]  /*80f0*/  F2FP.F16.E5M2.UNPACK_B R60, R65.H1 ;  /* 0x00000041ff3c723e */ /* 0x000fe200030004ff */
[----:B-1----:R-:W-:Y:S01]  /*8100*/  SYNCS.ARRIVE.TRANS64.RED.A1T0 RZ, [UR4], RZ ;  /* 0x000000ffffff79a7 */ /* 0x002fe20008100404 */
[--C-:B------:R-:W-:Y:S01]  /*8110*/  HADD2.F32 R57, -RZ, R58.reuse.H0_H0 ;  /* 0x2000003aff397230 */ /* 0x100fe20000004100 */
[-C--:B------:R-:W-:Y:S01]  /*8120*/  F2FP.F16.E5M2.UNPACK_B R65, R67.reuse ;  /* 0x00000043ff41723e */ /* 0x080fe200020004ff */
[----:B------:R-:W-:Y:S01]  /*8130*/  HADD2.F32 R58, -RZ, R58.H1_H1 ;  /* 0x3000003aff3a7230 */ /* 0x000fe20000004100 */
[----:B------:R-:W-:Y:S01]  /*8140*/  F2FP.F16.E5M2.UNPACK_B R64, R66.H1 ;  /* 0x00000042ff40723e */ /* 0x000fe200030004ff */
[--C-:B------:R-:W-:Y:S01]  /*8150*/  HADD2.F32 R61, -RZ, R62.reuse.H0_H0 ;  /* 0x2000003eff3d7230 */ /* 0x100fe20000004100 */
[----:B------:R-:W-:Y:S01]  /*8160*/  F2FP.F16.E5M2.UNPACK_B R67, R67.H1 ;  /* 0x00000043ff43723e */ /* 0x000fe200030004ff */
[----:B------:R-:W-:Y:S01]  /*8170*/  HADD2.F32 R62, -RZ, R62.H1_H1 ;  /* 0x3000003eff3e7230 */ /* 0x000fe20000004100 */
[----:B------:R-:W-:Y:S01]  /*8180*/  IADD3 R36, PT, PT, R36, 0x1, RZ ;  /* 0x0000000124247810 */ /* 0x000fe20007ffe0ff */
[C---:B----4-:R-:W-:Y:S01]  /*8190*/  FMUL R4, R38.reuse, R4 ;  /* 0x0000000426047220 */ /* 0x050fe20000400000 */
[C---:B------:R-:W-:Y:S01]  /*81a0*/  FMUL R5, R38.reuse, R5 ;  /* 0x0000000526057220 */ /* 0x040fe20000400000 */
[C---:B------:R-:W-:Y:S01]  /*81b0*/  FMUL R8, R38.reuse, R8 ;  /* 0x0000000826087220 */ /* 0x040fe20000400000 */
[C---:B------:R-:W-:Y:S01]  /*81c0*/  FMUL R9, R38.reuse, R9 ;  /* 0x0000000926097220 */ /* 0x040fe20000400000 */
[C---:B------:R-:W-:Y:S01]  /*81d0*/  FFMA R4, R39.reuse, R0, R4 ;  /* 0x0000000027047223 */ /* 0x040fe20000000004 */
[C---:B------:R-:W-:Y:S01]  /*81e0*/  FFMA R5, R39.reuse, R2, R5 ;  /* 0x0000000227057223 */ /* 0x040fe20000000005 */
[C---:B------:R-:W-:Y:S01]  /*81f0*/  FMUL R12, R38.reuse, R12 ;  /* 0x0000000c260c7220 */ /* 0x040fe20000400000 */
        /* <DEDUP_REMOVED lines=10> */
[----:B------:R-:W-:Y:S02]  /*82a0*/  HADD2.F32 R44, -RZ, R44.H1_H1 ;  /* 0x3000002cff2c7230 */ /* 0x000fe40000004100 */
[C---:B------:R-:W-:Y:S01]  /*82b0*/  FMUL R10, R38.reuse, R10 ;  /* 0x0000000a260a7220 */ /* 0x040fe20000400000 */
[C---:B------:R-:W-:Y:S01]  /*82c0*/  FFMA R6, R39.reuse, R3, R6 ;  /* 0x0000000327067223 */ /* 0x040fe20000000006 */
[C---:B------:R-:W-:Y:S01]  /*82d0*/  FFMA R7, R39.reuse, R40, R7 ;  /* 0x0000002827077223 */ /* 0x040fe20000000007 */
[C---:B------:R-:W-:Y:S01]  /*82e0*/  FFMA R8, R39.reuse, R41, R8 ;  /* 0x0000002927087223 */ /* 0x040fe20000000008 */
[C---:B------:R-:W-:Y:S01]  /*82f0*/  FFMA R9, R39.reuse, R42, R9 ;  /* 0x0000002a27097223 */ /* 0x040fe20000000009 */
[----:B------:R-:W-:Y:S01]  /*8300*/  FFMA R10, R39, R43, R10 ;  /* 0x0000002b270a7223 */ /* 0x000fe2000000000a */
[--C-:B------:R-:W-:Y:S01]  /*8310*/  HADD2.F32 R40, -RZ, R65.reuse.H0_H0 ;  /* 0x20000041ff287230 */ /* 0x100fe20000004100 */
[----:B------:R-:W-:Y:S01]  /*8320*/  F2FP.SATFINITE.E5M2.F32.PACK_AB_MERGE_C R86, R7, R6, RZ ;  /* 0x000000060756723e */ /* 0x000fe200048060ff */
[C---:B------:R-:W-:Y:S01]  /*8330*/  FMUL R7, R38.reuse, R24 ;  /* 0x0000001826077220 */ /* 0x040fe20000400000 */
[C---:B------:R-:W-:Y:S01]  /*8340*/  FMUL R24, R38.reuse, R29 ;  /* 0x0000001d26187220 */ /* 0x040fe20000400000 */
[C---:B------:R-:W-:Y:S01]  /*8350*/  FMUL R29, R38.reuse, R34 ;  /* 0x00000022261d7220 */ /* 0x040fe20000400000 */
[----:B------:R-:W-:Y:S02]  /*8360*/  HADD2.F32 R65, -RZ, R65.H1_H1 ;  /* 0x30000041ff417230 */ /* 0x000fe40000004100 */
[C---:B------:R-:W-:Y:S01]  /*8370*/  FMUL R11, R38.reuse, R11 ;  /* 0x0000000b260b7220 */ /* 0x040fe20000400000 */
[--C-:B------:R-:W-:Y:S02]  /*8380*/  HADD2.F32 R47, -RZ, R48.reuse.H0_H0 ;  /* 0x20000030ff2f7230 */ /* 0x100fe40000004100 */
[C---:B------:R-:W-:Y:S01]  /*8390*/  FMUL R14, R38.reuse, R14 ;  /* 0x0000000e260e7220 */ /* 0x040fe20000400000 */
[----:B------:R-:W-:Y:S02]  /*83a0*/  HADD2.F32 R48, -RZ, R48.H1_H1 ;  /* 0x30000030ff307230 */ /* 0x000fe40000004100 */
[C---:B------:R-:W-:Y:S01]  /*83b0*/  FFMA R11, R39.reuse, R44, R11 ;  /* 0x0000002c270b7223 */ /* 0x040fe2000000000b */
[C---:B------:R-:W-:Y:S01]  /*83c0*/  FFMA R12, R39.reuse, R45, R12 ;  /* 0x0000002d270c7223 */ /* 0x040fe2000000000c */
[C---:B------:R-:W-:Y:S01]  /*83d0*/  FFMA R13, R39.reuse, R46, R13 ;  /* 0x0000002e270d7223 */ /* 0x040fe2000000000d */
[----:B------:R-:W-:Y:S01]  /*83e0*/  FFMA R14, R39, R47, R14 ;  /* 0x0000002f270e7223 */ /* 0x000fe2000000000e */
[C---:B------:R-:W-:Y:S01]  /*83f0*/  FMUL R15, R38.reuse, R15 ;  /* 0x0000000f260f7220 */ /* 0x040fe20000400000 */
[--C-:B------:R-:W-:Y:S01]  /*8400*/  HADD2.F32 R51, -RZ, R52.reuse.H0_H0 ;  /* 0x20000034ff337230 */ /* 0x100fe20000004100 */
[----:B------:R-:W-:Y:S01]  /*8410*/  F2FP.SATFINITE.E5M2.F32.PACK_AB_MERGE_C R10, R11, R10, RZ ;  /* 0x0000000a0b0a723e */ /* 0x000fe200048060ff */
[----:B------:R-:W-:Y:S02]  /*8420*/  HADD2.F32 R52, -RZ, R52.H1_H1 ;  /* 0x30000034ff347230 */ /* 0x000fe40000004100 */
[C---:B------:R-:W-:Y:S01]  /*8430*/  FFMA R15, R39.reuse, R48, R15 ;  /* 0x00000030270f7223 */ /* 0x040fe2000000000f */
[C---:B------:R-:W-:Y:S01]  /*8440*/  FFMA R16, R39.reuse, R49, R16 ;  /* 0x0000003127107223 */ /* 0x040fe20000000010 */
[C---:B------:R-:W-:Y:S01]  /*8450*/  FFMA R17, R39.reuse, R50, R17 ;  /* 0x0000003227117223 */ /* 0x040fe20000000011 */
[C---:B------:R-:W-:Y:S01]  /*8460*/  FMUL R18, R38.reuse, R18 ;  /* 0x0000001226127220 */ /* 0x040fe20000400000 */
[C---:B------:R-:W-:Y:S01]  /*8470*/  FMUL R19, R38.reuse, R19 ;  /* 0x0000001326137220 */ /* 0x040fe20000400000 */
[--C-:B------:R-:W-:Y:S02]  /*8480*/  HADD2.F32 R55, -RZ, R56.reuse.H0_H0 ;  /* 0x20000038ff377230 */ /* 0x100fe40000004100 */
[C---:B------:R-:W-:Y:S01]  /*8490*/  FMUL R3, R38.reuse, R22 ;  /* 0x0000001626037220 */ /* 0x040fe20000400000 */
[C---:B------:R-:W-:Y:S01]  /*84a0*/  FFMA R18, R39.reuse, R51, R18 ;  /* 0x0000003327127223 */ /* 0x040fe20000000012 */
[----:B------:R-:W-:Y:S02]  /*84b0*/  HADD2.F32 R56, -RZ, R56.H1_H1 ;  /* 0x30000038ff387230 */ /* 0x000fe40000004100 */
[C---:B------:R-:W-:Y:S01]  /*84c0*/  FFMA R19, R39.reuse, R52, R19 ;  /* 0x0000003427137223 */ /* 0x040fe20000000013 */
[C---:B------:R-:W-:Y:S01]  /*84d0*/  FMUL R6, R38.reuse, R23 ;  /* 0x0000001726067220 */ /* 0x040fe20000400000 */
[C---:B------:R-:W-:Y:S01]  /*84e0*/  FFMA R0, R39.reuse, R53, R0 ;  /* 0x0000003527007223 */ /* 0x040fe20000000000 */
[C---:B------:R-:W-:Y:S01]  /*84f0*/  FFMA R2, R39.reuse, R54, R2 ;  /* 0x0000003627027223 */ /* 0x040fe20000000002 */
[--C-:B------:R-:W-:Y:S02]  /*8500*/  HADD2.F32 R59, -RZ, R60.reuse.H0_H0 ;  /* 0x2000003cff3b7230 */ /* 0x100fe40000004100 */
[C---:B------:R-:W-:Y:S01]  /*8510*/  FFMA R3, R39.reuse, R55, R3 ;  /* 0x0000003727037223 */ /* 0x040fe20000000003 */
[----:B------:R-:W-:Y:S02]  /*8520*/  HADD2.F32 R60, -RZ, R60.H1_H1 ;  /* 0x3000003cff3c7230 */ /* 0x000fe40000004100 */
[C---:B------:R-:W-:Y:S01]  /*8530*/  FMUL R21, R38.reuse, R26 ;  /* 0x0000001a26157220 */ /* 0x040fe20000400000 */
[C---:B------:R-:W-:Y:S01]  /*8540*/  FMUL R22, R38.reuse, R27 ;  /* 0x0000001b26167220 */ /* 0x040fe20000400000 */
[C---:B------:R-:W-:Y:S01]  /*8550*/  FFMA R6, R39.reuse, R56, R6 ;  /* 0x0000003827067223 */ /* 0x040fe20000000006 */
[C---:B------:R-:W-:Y:S01]  /*8560*/  FFMA R7, R39.reuse, R57, R7 ;  /* 0x0000003927077223 */ /* 0x040fe20000000007 */
[C---:B------:R-:W-:Y:S01]  /*8570*/  FMUL R23, R38.reuse, R28 ;  /* 0x0000001c26177220 */ /* 0x040fe20000400000 */
[C---:B------:R-:W-:Y:S01]  /*8580*/  FFMA R20, R39.reuse, R58, R20 ;  /* 0x0000003a27147223 */ /* 0x040fe20000000014 */
[--C-:B------:R-:W-:Y:S02]  /*8590*/  HADD2.F32 R63, -RZ, R64.reuse.H0_H0 ;  /* 0x20000040ff3f7230 */ /* 0x100fe40000004100 */
[C---:B------:R-:W-:Y:S01]  /*85a0*/  FFMA R21, R39.reuse, R59, R21 ;  /* 0x0000003b27157223 */ /* 0x040fe20000000015 */
[----:B------:R-:W-:Y:S02]  /*85b0*/  HADD2.F32 R64, -RZ, R64.H1_H1 ;  /* 0x30000040ff407230 */ /* 0x000fe40000004100 */
[C---:B------:R-:W-:Y:S01]  /*85c0*/  FFMA R22, R39.reuse, R60, R22 ;  /* 0x0000003c27167223 */ /* 0x040fe20000000016 */
[C---:B------:R-:W-:Y:S01]  /*85d0*/  FMUL R26, R38.reuse, R31 ;  /* 0x0000001f261a7220 */ /* 0x040fe20000400000 */
[C---:B------:R-:W-:Y:S01]  /*85e0*/  FMUL R27, R38.reuse, R32 ;  /* 0x00000020261b7220 */ /* 0x040fe20000400000 */
[C---:B------:R-:W-:Y:S01]  /*85f0*/  FFMA R23, R39.reuse, R61, R23 ;  /* 0x0000003d27177223 */ /* 0x040fe20000000017 */
[----:B------:R-:W-:Y:S01]  /*8600*/  FMUL R28, R38, R33 ;  /* 0x00000021261c7220 */ /* 0x000fe20000400000 */
[C---:B------:R-:W-:Y:S01]  /*8610*/  FFMA R24, R39.reuse, R62, R24 ;  /* 0x0000003e27187223 */ /* 0x040fe20000000018 */
[--C-:B------:R-:W-:Y:S02]  /*8620*/  HADD2.F32 R66, -RZ, R67.reuse.H0_H0 ;  /* 0x20000043ff427230 */ /* 0x100fe40000004100 */
[C---:B------:R-:W-:Y:S01]  /*8630*/  FFMA R25, R39.reuse, R63, R25 ;  /* 0x0000003f27197223 */ /* 0x040fe20000000019 */
[----:B------:R-:W-:Y:S02]  /*8640*/  HADD2.F32 R67, -RZ, R67.H1_H1 ;  /* 0x30000043ff437230 */ /* 0x000fe40000004100 */
[----:B------:R-:W-:Y:S01]  /*8650*/  FFMA R26, R39, R64, R26 ;  /* 0x00000040271a7223 */ /* 0x000fe2000000001a */
[----:B------:R-:W-:Y:S01]  /*8660*/  F2FP.SATFINITE.E5M2.F32.PACK_AB_MERGE_C R14, R15, R14, RZ ;  /* 0x0000000e0f0e723e */ /* 0x000fe200048060ff */
[----:B------:R-:W-:Y:S01]  /*8670*/  FFMA R27, R39, R40, R27 ;  /* 0x00000028271b7223 */ /* 0x000fe2000000001b */
[----:B------:R-:W-:Y:S01]  /*8680*/  F2FP.SATFINITE.E5M2.F32.PACK_AB_MERGE_C R18, R19, R18, RZ ;  /* 0x000000121312723e */ /* 0x000fe200048060ff */
[C---:B------:R-:W-:Y:S01]  /*8690*/  FFMA R28, R39.reuse, R65, R28 ;  /* 0x00000041271c7223 */ /* 0x040fe2000000001c */
[C---:B------:R-:W-:Y:S01]  /*86a0*/  FFMA R29, R39.reuse, R66, R29 ;  /* 0x00000042271d7223 */ /* 0x040fe2000000001d */
[----:B------:R-:W-:Y:S01]  /*86b0*/  FFMA R30, R39, R67, R30 ;  /* 0x00000043271e7223 */ /* 0x000fe2000000001e */
[----:B------:R-:W-:Y:S02]  /*86c0*/  F2FP.SATFINITE.E5M2.F32.PACK_AB_MERGE_C R32, R5, R4, R86 ;  /* 0x000000040520723e */ /* 0x000fe40004806056 */
[----:B------:R-:W-:Y:S02]  /*86d0*/  F2FP.SATFINITE.E5M2.F32.PACK_AB_MERGE_C R33, R9, R8, R10 ;  /* 0x000000080921723e */ /* 0x000fe4000480600a */
[----:B------:R-:W-:Y:S02]  /*86e0*/  F2FP.SATFINITE.E5M2.F32.PACK_AB_MERGE_C R34, R13, R12, R14 ;  /* 0x0000000c0d22723e */ /* 0x000fe4000480600e */
[----:B------:R-:W-:Y:S02]  /*86f0*/  F2FP.SATFINITE.E5M2.F32.PACK_AB_MERGE_C R35, R17, R16, R18 ;  /* 0x000000101123723e */ /* 0x000fe40004806012 */
[----:B------:R-:W-:Y:S02]  /*8700*/  F2FP.SATFINITE.E5M2.F32.PACK_AB_MERGE_C R3, R6, R3, RZ ;  /* 0x000000030603723e */ /* 0x000fe400048060ff */
[----:B------:R-:W-:Y:S01]  /*8710*/  F2FP.SATFINITE.E5M2.F32.PACK_AB_MERGE_C R5, R22, R21, RZ ;  /* 0x000000151605723e */ /* 0x000fe200048060ff */
[----:B------:R1:W-:Y:S01]  /*8720*/  STS.128 [R78+UR44+0x1600], R32 ;  /* 0x001600204e007988 */ /* 0x0003e20008000c2c */
[----:B------:R-:W-:Y:S02]  /*8730*/  F2FP.SATFINITE.E5M2.F32.PACK_AB_MERGE_C R6, R26, R25, RZ ;  /* 0x000000191a06723e */ /* 0x000fe400048060ff */
[----:B------:R-:W-:Y:S02]  /*8740*/  F2FP.SATFINITE.E5M2.F32.PACK_AB_MERGE_C R29, R30, R29, RZ ;  /* 0x0000001d1e1d723e */ /* 0x000fe400048060ff */
[----:B------:R-:W-:Y:S02]  /*8750*/  F2FP.SATFINITE.E5M2.F32.PACK_AB_MERGE_C R5, R20, R7, R5 ;  /* 0x000000071405723e */ /* 0x000fe40004806005 */
[----:B------:R-:W-:Y:S02]  /*8760*/  F2FP.SATFINITE.E5M2.F32.PACK_AB_MERGE_C R4, R2, R0, R3 ;  /* 0x000000000204723e */ /* 0x000fe40004806003 */
[----:B------:R-:W-:Y:S02]  /*8770*/  F2FP.SATFINITE.E5M2.F32.PACK_AB_MERGE_C R6, R24, R23, R6 ;  /* 0x000000171806723e */ /* 0x000fe40004806006 */
[----:B------:R-:W-:Y:S05]  /*8780*/  F2FP.SATFINITE.E5M2.F32.PACK_AB_MERGE_C R7, R28, R27, R29 ;  /* 0x0000001b1c07723e */ /* 0x000fea000480601d */
[----:B------:R1:W-:Y:S01]  /*8790*/  STS.128 [R77+0x1010], R4 ;  /* 0x001010044d007388 */ /* 0x0003e20000000c00 */
[----:B------:R-:W-:Y:S01]  /*87a0*/  @!PT LDS RZ, [RZ] ;  /* 0x00000000fffff984 */ /* 0x000fe20000000800 */
[----:B------:R-:W-:Y:S01]  /*87b0*/  @!PT LDS RZ, [RZ] ;  /* 0x00000000fffff984 */ /* 0x000fe20000000800 */
[----:B------:R-:W-:Y:S01]  /*87c0*/  @!PT LDS RZ, [RZ] ;  /* 0x00000000fffff984 */ /* 0x000fe20000000800 */
[----:B------:R-:W-:Y:S01]  /*87d0*/  @!PT LDS RZ, [RZ] ;  /* 0x00000000fffff984 */ /* 0x000fe20000000800 */
[----:B------:R3:W-:Y:S07]  /*87e0*/  MEMBAR.ALL.CTA ;  /* 0x0000000000007992 */ /* 0x0007ee0000008000 */
[----:B---3--:R-:W3:Y:S02]  /*87f0*/  FENCE.VIEW.ASYNC.S ;  /* 0x00000000000073c6 */ /* 0x008ee40000000000 */
[----:B---3--:R-:W-:Y:S06]  /*8800*/  BAR.SYNC.DEFER_BLOCKING 0x1, 0x80 ;  /* 0x0042000000007b1d */ /* 0x008fec0000010000 */
[----:B------:R-:W-:Y:S05]  /*8810*/  @P0 BRA `(.L_x_151) ;  /* 0x0000000000300947 */ /* 0x000fea0003800000 */
[----:B------:R-:W-:Y:S02]  /*8820*/  UIADD3 UR4, UPT, UPT, UR44, 0x1600, URZ ;  /* 0x000016002c047890 */ /* 0x000fe4000fffe0ff */
[----:B------:R-:W-:Y:S02]  /*8830*/  USHF.L.U32 UR9, UR45, 0x6, URZ ;  /* 0x000000062d097899 */ /* 0x000fe400080006ff */
[----:B------:R-:W-:Y:S02]  /*8840*/  USHF.L.U32 UR10, UR46, 0x6, URZ ;  /* 0x000000062e0a7899 */ /* 0x000fe400080006ff */
[----:B------:R-:W-:Y:S01]  /*8850*/  MOV R85, UR4 ;  /* 0x0000000400557c02 */ /* 0x000fe20008000f00 */
[----:B------:R-:W-:Y:S01]  /*8860*/  UIADD3 UR4, UP0, UPT, UR62, 0x680, URZ ;  /* 0x000006803e047890 */ /* 0x000fe2000ff1e0ff */
[----:B------:R-:W-:Y:S02]  /*8870*/  UMOV UR11, UR36 ;  /* 0x00000024000b7c82 */ /* 0x000fe40008000000 */
[----:B------:R-:W-:Y:S01]  /*8880*/  R2UR UR8, R85 ;  /* 0x00000000550872ca */ /* 0x000fe200000e0000 */
[----:B------:R-:W-:Y:S11]  /*8890*/  UIADD3.X UR5, UPT, UPT, URZ, UR63, URZ, UP0, !UPT ;  /* 0x0000003fff057290 */ /* 0x000ff600087fe4ff */
[----:B------:R-:W-:Y:S01]  /*88a0*/  @!UPT UIADD3 URZ, UPT, UPT, URZ, URZ, URZ ;  /* 0x000000fffffff290 */ /* 0x000fe2000fffe0ff */
[----:B------:R3:W-:Y:S01]  /*88b0*/  UTMASTG.3D [UR8], [UR4] ;  /* 0x00000008040073b5 */ /* 0x0007e20008010000 */
[----:B------:R0:W-:Y:S01]  /*88c0*/  UTMACMDFLUSH ;  /* 0x00000000000079b7 */ /* 0x0001e20000000000 */
[----:B---3--:R-:W-:Y:S04]  /*88d0*/  DEPBAR.LE SB0, 0x0 ;  /* 0x000080000000791a */ /* 0x008fe80000000000 */
.L_x_151:
[----:B------:R-:W-:Y:S05]  /*88e0*/  BSYNC.RECONVERGENT B0 ;  /* 0x0000000000007941 */ /* 0x000fea0003800200 */
.L_x_150:
[----:B------:R-:W-:Y:S01]  /*88f0*/  BAR.SYNC.DEFER_BLOCKING 0x1, 0x80 ;  /* 0x0042000000007b1d */ /* 0x000fe20000010000 */
[----:B------:R-:W-:Y:S01]  /*8900*/  ISETP.NE.AND P0, PT, R81, 0x2, PT ;  /* 0x000000025100780c */ /* 0x000fe20003f05270 */
[----:B------:R-:W-:Y:S01]  /*8910*/  UISETP.NE.AND UP0, UPT, UR47, URZ, UPT ;  /* 0x000000ff2f00728c */ /* 0x000fe2000bf05270 */
[----:B------:R-:W-:Y:S01]  /*8920*/  ISETP.NE.AND P1, PT, R36, 0x4, PT ;  /* 0x000000042400780c */ /* 0x000fe20003f25270 */
[----:B------:R-:W-:Y:S01]  /*8930*/  UIADD3 UR45, UPT, UPT, UR37, UR60, URZ ;  /* 0x0000003c252d7290 */ /* 0x000fe2000fffe0ff */
[----:B------:R-:W-:Y:S01]  /*8940*/  SEL R2, RZ, 0x1, P0 ;  /* 0x00000001ff027807 */ /* 0x000fe20000000000 */
[----:B------:R-:W-:Y:S01]  /*8950*/  UIADD3 UR46, UPT, UPT, UR38, UR57, URZ ;  /* 0x00000039262e7290 */ /* 0x000fe2000fffe0ff */
[----:B------:R-:W-:Y:S02]  /*8960*/  SEL R0, RZ, 0x1, P1 ;  /* 0x00000001ff007807 */ /* 0x000fe40000800000 */
[----:B------:R-:W-:Y:S02]  /*8970*/  LOP3.LUT R83, R83, R2, RZ, 0x3c, !PT ;  /* 0x0000000253537212 */ /* 0x000fe400078e3cff */
[----:B------:R-:W-:Y:S02]  /*8980*/  LOP3.LUT R84, R84, R0, RZ, 0x3c, !PT ;  /* 0x0000000054547212 */ /* 0x000fe400078e3cff */
[----:B------:R-:W-:Y:S02]  /*8990*/  SEL R81, R81, RZ, P0 ;  /* 0x000000ff51517207 */ /* 0x000fe40000000000 */
[----:B------:R-:W-:Y:S01]  /*89a0*/  SEL R36, R36, RZ, P1 ;  /* 0x000000ff24247207 */ /* 0x000fe20000800000 */
[----:B------:R-:W-:Y:S01]  /*89b0*/  UMOV UR36, UR51 ;  /* 0x0000003300247c82 */ /* 0x000fe20008000000 */
[----:B------:R-:W-:Y:S05]  /*89c0*/  BRA.U UP0, `(.L_x_152) ;  /* 0xffffffe5002c7547 */ /* 0x000fea000b83ffff */
[----:B------:R-:W-:Y:S05]  /*89d0*/  EXIT ;  /* 0x000000000000794d */ /* 0x000fea0003800000 */
.L_x_25:
[----:B---3--:R3:W4:Y:S02]  /*89e0*/  SYNCS.PHASECHK.TRANS64.TRYWAIT P0, [R0+URZ+0x3f0], R2 ;  /* 0x0003f002000075a7 */ /* 0x00872400080011ff */
[----:B----4-:R-:W-:Y:S05]  /*89f0*/  @!P0 NANOSLEEP.SYNCS 0x989680 ;  /* 0x009896800000895d */ /* 0x010fea0003900000 */
[----:B------:R-:W4:Y:S02]  /*8a00*/  @!P0 SYNCS.PHASECHK.TRANS64 P0, [R0+URZ+0x3f0], R2 ;  /* 0x0003f002000085a7 */ /* 0x000f2400080010ff */
[----:B----4-:R-:W-:Y:S05]  /*8a10*/  @!P0 BRA `(.L_x_25) ;  /* 0xfffffffc00f08947 */ /* 0x010fea000383ffff */
[----:B------:R-:W-:Y:S05]  /*8a20*/  BRA `(.L_x_153) ;  /* 0xffffff9400247947 */ /* 0x000fea000383ffff */
.L_x_28:
[----:B--2---:R-:W-:-:S07]  /*8a30*/  MOV R0, UR33 ;  /* 0x0000002100007c02 */ /* 0x004fce0008000f00 */
.L_x_154:
[----:B--2---:R2:W3:Y:S02]  /*8a40*/  SYNCS.PHASECHK.TRANS64.TRYWAIT P0, [R0+URZ+0x1b0], R3 ;  /* 0x0001b003000075a7 */ /* 0x0044e400080011ff */
[----:B---3--:R-:W-:Y:S05]  /*8a50*/  @!P0 NANOSLEEP.SYNCS 0x989680 ;  /* 0x009896800000895d */ /* 0x008fea0003900000 */
[----:B------:R-:W3:Y:S02]  /*8a60*/  @!P0 SYNCS.PHASECHK.TRANS64 P0, [R0+URZ+0x1b0], R3 ;  /* 0x0001b003000085a7 */ /* 0x000ee400080010ff */
[----:B---3--:R-:W-:Y:S05]  /*8a70*/  @!P0 BRA `(.L_x_154) ;  /* 0xfffffffc00f08947 */ /* 0x008fea000383ffff */
[----:B------:R-:W-:Y:S05]  /*8a80*/  BRA `(.L_x_27) ;  /* 0xffffff94006c7947 */ /* 0x000fea000383ffff */
.L_x_35:
[----:B-1----:R-:W-:-:S07]  /*8a90*/  MOV R0, UR17 ;  /* 0x0000001100007c02 */ /* 0x002fce0008000f00 */
.L_x_155:
[----:B-1----:R1:W2:Y:S02]  /*8aa0*/  SYNCS.PHASECHK.TRANS64.TRYWAIT P0, [R0+URZ+0x1b0], R3 ;  /* 0x0001b003000075a7 */ /* 0x0022a400080011ff */
[----:B--2---:R-:W-:Y:S05]  /*8ab0*/  @!P0 NANOSLEEP.SYNCS 0x989680 ;  /* 0x009896800000895d */ /* 0x004fea0003900000 */
[----:B------:R-:W2:Y:S02]  /*8ac0*/  @!P0 SYNCS.PHASECHK.TRANS64 P0, [R0+URZ+0x1b0], R3 ;  /* 0x0001b003000085a7 */ /* 0x000ea400080010ff */
[----:B--2---:R-:W-:Y:S05]  /*8ad0*/  @!P0 BRA `(.L_x_155) ;  /* 0xfffffffc00f08947 */ /* 0x004fea000383ffff */
[----:B------:R-:W-:Y:S05]  /*8ae0*/  BRA `(.L_x_34) ;  /* 0xffffff9800287947 */ /* 0x000fea000383ffff */
.L_x_40:
[----:B-1----:R1:W2:Y:S02]  /*8af0*/  SYNCS.PHASECHK.TRANS64.TRYWAIT P0, [R3+URZ+0x380], R0 ;  /* 0x00038000030075a7 */ /* 0x0022a400080011ff */
[----:B--2---:R-:W-:Y:S05]  /*8b00*/  @!P0 NANOSLEEP.SYNCS 0x989680 ;  /* 0x009896800000895d */ /* 0x004fea0003900000 */
[----:B------:R-:W2:Y:S02]  /*8b10*/  @!P0 SYNCS.PHASECHK.TRANS64 P0, [R3+URZ+0x380], R0 ;  /* 0x00038000030085a7 */ /* 0x000ea400080010ff */
[----:B--2---:R-:W-:Y:S05]  /*8b20*/  @!P0 BRA `(.L_x_40) ;  /* 0xfffffffc00f08947 */ /* 0x004fea000383ffff */
[----:B------:R-:W-:Y:S05]  /*8b30*/  BRA `(.L_x_156) ;  /* 0xffffff9800cc7947 */ /* 0x000fea000383ffff */
.L_x_44:
[----:B------:R-:W-:-:S07]  /*8b40*/  MOV R0, UR4 ;  /* 0x0000000400007c02 */ /* 0x000fce0008000f00 */
.L_x_157:
[----:B-1----:R1:W2:Y:S02]  /*8b50*/  SYNCS.PHASECHK.TRANS64.TRYWAIT P0, [R0+URZ], R2 ;  /* 0x00000002000075a7 */ /* 0x0022a400080011ff */
[----:B--2---:R-:W-:Y:S05]  /*8b60*/  @!P0 NANOSLEEP.SYNCS 0x989680 ;  /* 0x009896800000895d */ /* 0x004fea0003900000 */
[----:B------:R-:W2:Y:S02]  /*8b70*/  @!P0 SYNCS.PHASECHK.TRANS64 P0, [R0+URZ], R2 ;  /* 0x00000002000085a7 */ /* 0x000ea400080010ff */
[----:B--2---:R-:W-:Y:S05]  /*8b80*/  @!P0 BRA `(.L_x_157) ;  /* 0xfffffffc00f08947 */ /* 0x004fea000383ffff */
[----:B------:R-:W-:Y:S05]  /*8b90*/  BRA `(.L_x_158) ;  /* 0xffffffa000707947 */ /* 0x000fea000383ffff */
.L_x_45:
[----:B------:R-:W-:-:S07]  /*8ba0*/  MOV R0, UR5 ;  /* 0x0000000500007c02 */ /* 0x000fce0008000f00 */
.L_x_159:
[----:B-1----:R1:W2:Y:S02]  /*8bb0*/  SYNCS.PHASECHK.TRANS64.TRYWAIT P0, [R0+URZ], R3 ;  /* 0x00000003000075a7 */ /* 0x0022a400080011ff */
[----:B--2---:R-:W-:Y:S05]  /*8bc0*/  @!P0 NANOSLEEP.SYNCS 0x989680 ;  /* 0x009896800000895d */ /* 0x004fea0003900000 */
[----:B------:R-:W2:Y:S02]  /*8bd0*/  @!P0 SYNCS.PHASECHK.TRANS64 P0, [R0+URZ], R3 ;  /* 0x00000003000085a7 */ /* 0x000ea400080010ff */
[----:B--2---:R-:W-:Y:S05]  /*8be0*/  @!P0 BRA `(.L_x_159) ;  /* 0xfffffffc00f08947 */ /* 0x004fea000383ffff */
[----:B------:R-:W-:Y:S05]  /*8bf0*/  BRA `(.L_x_160) ;  /* 0xffffffa0007c7947 */ /* 0x000fea000383ffff */
.L_x_46:
[----:B------:R-:W-:-:S07]  /*8c00*/  MOV R0, UR5 ;  /* 0x0000000500007c02 */ /* 0x000fce0008000f00 */
.L_x_161:
[----:B-1----:R1:W2:Y:S02]  /*8c10*/  SYNCS.PHASECHK.TRANS64.TRYWAIT P0, [R0+URZ], R3 ;  /* 0x00000003000075a7 */ /* 0x0022a400080011ff */
[----:B--2---:R-:W-:Y:S05]  /*8c20*/  @!P0 NANOSLEEP.SYNCS 0x989680 ;  /* 0x009896800000895d */ /* 0x004fea0003900000 */
[----:B------:R-:W2:Y:S02]  /*8c30*/  @!P0 SYNCS.PHASECHK.TRANS64 P0, [R0+URZ], R3 ;  /* 0x00000003000085a7 */ /* 0x000ea400080010ff */
[----:B--2---:R-:W-:Y:S05]  /*8c40*/  @!P0 BRA `(.L_x_161) ;  /* 0xfffffffc00f08947 */ /* 0x004fea000383ffff */
[----:B------:R-:W-:Y:S05]  /*8c50*/  BRA `(.L_x_162) ;  /* 0xffffffa000887947 */ /* 0x000fea000383ffff */
.L_x_47:
[----:B------:R-:W-:-:S07]  /*8c60*/  MOV R0, UR5 ;  /* 0x0000000500007c02 */ /* 0x000fce0008000f00 */
.L_x_163:
[----:B-1----:R1:W2:Y:S02]  /*8c70*/  SYNCS.PHASECHK.TRANS64.TRYWAIT P0, [R0+URZ], R3 ;  /* 0x00000003000075a7 */ /* 0x0022a400080011ff */
[----:B--2---:R-:W-:Y:S05]  /*8c80*/  @!P0 NANOSLEEP.SYNCS 0x989680 ;  /* 0x009896800000895d */ /* 0x004fea0003900000 */
[----:B------:R-:W2:Y:S02]  /*8c90*/  @!P0 SYNCS.PHASECHK.TRANS64 P0, [R0+URZ], R3 ;  /* 0x00000003000085a7 */ /* 0x000ea400080010ff */
[----:B--2---:R-:W-:Y:S05]  /*8ca0*/  @!P0 BRA `(.L_x_163) ;  /* 0xfffffffc00f08947 */ /* 0x004fea000383ffff */
[----:B------:R-:W-:Y:S05]  /*8cb0*/  BRA `(.L_x_164) ;  /* 0xffffffa000947947 */ /* 0x000fea000383ffff */
.L_x_48:
[----:B------:R-:W-:-:S07]  /*8cc0*/  MOV R0, UR5 ;  /* 0x0000000500007c02 */ /* 0x000fce0008000f00 */
.L_x_165:
[----:B-1----:R1:W2:Y:S02]  /*8cd0*/  SYNCS.PHASECHK.TRANS64.TRYWAIT P0, [R0+URZ], R3 ;  /* 0x00000003000075a7 */ /* 0x0022a400080011ff */
[----:B--2---:R-:W-:Y:S05]  /*8ce0*/  @!P0 NANOSLEEP.SYNCS 0x989680 ;  /* 0x009896800000895d */ /* 0x004fea0003900000 */
[----:B------:R-:W2:Y:S02]  /*8cf0*/  @!P0 SYNCS.PHASECHK.TRANS64 P0, [R0+URZ], R3 ;  /* 0x00000003000085a7 */ /* 0x000ea400080010ff */
[----:B--2---:R-:W-:Y:S05]  /*8d00*/  @!P0 BRA `(.L_x_165) ;  /* 0xfffffffc00f08947 */ /* 0x004fea000383ffff */
[----:B------:R-:W-:Y:S05]  /*8d10*/  BRA `(.L_x_166) ;  /* 0xffffffa000a07947 */ /* 0x000fea000383ffff */
.L_x_49:
[----:B------:R-:W-:-:S07]  /*8d20*/  MOV R0, UR5 ;  /* 0x0000000500007c02 */ /* 0x000fce0008000f00 */
.L_x_167:
[----:B-1----:R1:W2:Y:S02]  /*8d30*/  SYNCS.PHASECHK.TRANS64.TRYWAIT P0, [R0+URZ], R3 ;  /* 0x00000003000075a7 */ /* 0x0022a400080011ff */
[----:B--2---:R-:W-:Y:S05]  /*8d40*/  @!P0 NANOSLEEP.SYNCS 0x989680 ;  /* 0x009896800000895d */ /* 0x004fea0003900000 */
[----:B------:R-:W2:Y:S02]  /*8d50*/  @!P0 SYNCS.PHASECHK.TRANS64 P0, [R0+URZ], R3 ;  /* 0x00000003000085a7 */ /* 0x000ea400080010ff */
[----:B--2---:R-:W-:Y:S05]  /*8d60*/  @!P0 BRA `(.L_x_167) ;  /* 0xfffffffc00f08947 */ /* 0x004fea000383ffff */
[----:B------:R-:W-:Y:S05]  /*8d70*/  BRA `(.L_x_168) ;  /* 0xffffffa000ac7947 */ /* 0x000fea000383ffff */
.L_x_50:
[----:B------:R-:W-:-:S07]  /*8d80*/  MOV R0, UR5 ;  /* 0x0000000500007c02 */ /* 0x000fce0008000f00 */
.L_x_169:
[----:B-1----:R1:W2:Y:S02]  /*8d90*/  SYNCS.PHASECHK.TRANS64.TRYWAIT P0, [R0+URZ], R3 ;  /* 0x00000003000075a7 */ /* 0x0022a400080011ff */
[----:B--2---:R-:W-:Y:S05]  /*8da0*/  @!P0 NANOSLEEP.SYNCS 0x989680 ;  /* 0x009896800000895d */ /* 0x004fea0003900000 */
[----:B------:R-:W2:Y:S02]  /*8db0*/  @!P0 SYNCS.PHASECHK.TRANS64 P0, [R0+URZ], R3 ;  /* 0x00000003000085a7 */ /* 0x000ea400080010ff */
[----:B--2---:R-:W-:Y:S05]  /*8dc0*/  @!P0 BRA `(.L_x_169) ;  /* 0xfffffffc00f08947 */ /* 0x004fea000383ffff */
[----:B------:R-:W-:Y:S05]  /*8dd0*/  BRA `(.L_x_170) ;  /* 0xffffffa000b87947 */ /* 0x000fea000383ffff */
.L_x_51:
[----:B------:R-:W-:-:S07]  /*8de0*/  MOV R0, UR5 ;  /* 0x0000000500007c02 */ /* 0x000fce0008000f00 */
.L_x_171:
[----:B-1----:R1:W2:Y:S02]  /*8df0*/  SYNCS.PHASECHK.TRANS64.TRYWAIT P0, [R0+URZ], R3 ;  /* 0x00000003000075a7 */ /* 0x0022a400080011ff */
[----:B--2---:R-:W-:Y:S05]  /*8e00*/  @!P0 NANOSLEEP.SYNCS 0x989680 ;  /* 0x009896800000895d */ /* 0x004fea0003900000 */
[----:B------:R-:W2:Y:S02]  /*8e10*/  @!P0 SYNCS.PHASECHK.TRANS64 P0, [R0+URZ], R3 ;  /* 0x00000003000085a7 */ /* 0x000ea400080010ff */
[----:B--2---:R-:W-:Y:S05]  /*8e20*/  @!P0 BRA `(.L_x_171) ;  /* 0xfffffffc00f08947 */ /* 0x004fea000383ffff */
[----:B------:R-:W-:Y:S05]  /*8e30*/  BRA `(.L_x_172) ;  /* 0xffffffa000c47947 */ /* 0x000fea000383ffff */
.L_x_52:
[----:B------:R-:W-:-:S07]  /*8e40*/  MOV R0, UR5 ;  /* 0x0000000500007c02 */ /* 0x000fce0008000f00 */
.L_x_173:
[----:B-1----:R1:W2:Y:S02]  /*8e50*/  SYNCS.PHASECHK.TRANS64.TRYWAIT P0, [R0+URZ], R3 ;  /* 0x00000003000075a7 */ /* 0x0022a400080011ff */
[----:B--2---:R-:W-:Y:S05]  /*8e60*/  @!P0 NANOSLEEP.SYNCS 0x989680 ;  /* 0x009896800000895d */ /* 0x004fea0003900000 */
[----:B------:R-:W2:Y:S02]  /*8e70*/  @!P0 SYNCS.PHASECHK.TRANS64 P0, [R0+URZ], R3 ;  /* 0x00000003000085a7 */ /* 0x000ea400080010ff */
[----:B--2---:R-:W-:Y:S05]  /*8e80*/  @!P0 BRA `(.L_x_173) ;  /* 0xfffffffc00f08947 */ /* 0x004fea000383ffff */
[----:B------:R-:W-:Y:S05]  /*8e90*/  BRA `(.L_x_174) ;  /* 0xffffffa000d07947 */ /* 0x000fea000383ffff */
.L_x_53:
[----:B------:R-:W-:-:S07]  /*8ea0*/  MOV R0, UR5 ;  /* 0x0000000500007c02 */ /* 0x000fce0008000f00 */
.L_x_175:
[----:B-1----:R1:W2:Y:S02]  /*8eb0*/  SYNCS.PHASECHK.TRANS64.TRYWAIT P0, [R0+URZ], R3 ;  /* 0x00000003000075a7 */ /* 0x0022a400080011ff */
[----:B--2---:R-:W-:Y:S05]  /*8ec0*/  @!P0 NANOSLEEP.SYNCS 0x989680 ;  /* 0x009896800000895d */ /* 0x004fea0003900000 */
[----:B------:R-:W2:Y:S02]  /*8ed0*/  @!P0 SYNCS.PHASECHK.TRANS64 P0, [R0+URZ], R3 ;  /* 0x00000003000085a7 */ /* 0x000ea400080010ff */
[----:B--2---:R-:W-:Y:S05]  /*8ee0*/  @!P0 BRA `(.L_x_175) ;  /* 0xfffffffc00f08947 */ /* 0x004fea000383ffff */
[----:B------:R-:W-:Y:S05]  /*8ef0*/  BRA `(.L_x_176) ;  /* 0xffffffa000dc7947 */ /* 0x000fea000383ffff */
.L_x_54:
[----:B------:R-:W-:-:S07]  /*8f00*/  MOV R0, UR5 ;  /* 0x0000000500007c02 */ /* 0x000fce0008000f00 */
.L_x_177:
[----:B-1----:R1:W2:Y:S02]  /*8f10*/  SYNCS.PHASECHK.TRANS64.TRYWAIT P0, [R0+URZ], R3 ;  /* 0x00000003000075a7 */ /* 0x0022a400080011ff */
[----:B--2---:R-:W-:Y:S05]  /*8f20*/  @!P0 NANOSLEEP.SYNCS 0x989680 ;  /* 0x009896800000895d */ /* 0x004fea0003900000 */
[----:B------:R-:W2:Y:S02]  /*8f30*/  @!P0 SYNCS.PHASECHK.TRANS64 P0, [R0+URZ], R3 ;  /* 0x00000003000085a7 */ /* 0x000ea400080010ff */
[----:B--2---:R-:W-:Y:S05]  /*8f40*/  @!P0 BRA `(.L_x_177) ;  /* 0xfffffffc00f08947 */ /* 0x004fea000383ffff */
[----:B------:R-:W-:Y:S05]  /*8f50*/  BRA `(.L_x_178) ;  /* 0xffffffa000e87947 */ /* 0x000fea000383ffff */
.L_x_55:
[----:B------:R-:W-:-:S07]  /*8f60*/  MOV R0, UR5 ;  /* 0x0000000500007c02 */ /* 0x000fce0008000f00 */
.L_x_179:
[----:B-1----:R1:W2:Y:S02]  /*8f70*/  SYNCS.PHASECHK.TRANS64.TRYWAIT P0, [R0+URZ], R3 ;  /* 0x00000003000075a7 */ /* 0x0022a400080011ff */
[----:B--2---:R-:W-:Y:S05]  /*8f80*/  @!P0 NANOSLEEP.SYNCS 0x989680 ;  /* 0x009896800000895d */ /* 0x004fea0003900000 */
[----:B------:R-:W2:Y:S02]  /*8f90*/  @!P0 SYNCS.PHASECHK.TRANS64 P0, [R0+URZ], R3 ;  /* 0x00000003000085a7 */ /* 0x000ea400080010ff */
[----:B--2---:R-:W-:Y:S05]  /*8fa0*/  @!P0 BRA `(.L_x_179) ;  /* 0xfffffffc00f08947 */ /* 0x004fea000383ffff */
[----:B------:R-:W-:Y:S05]  /*8fb0*/  BRA `(.L_x_180) ;  /* 0xffffffa000f47947 */ /* 0x000fea000383ffff */
.L_x_56:
[----:B------:R-:W-:-:S07]  /*8fc0*/  MOV R0, UR5 ;  /* 0x0000000500007c02 */ /* 0x000fce0008000f00 */
.L_x_181:
[----:B-1----:R1:W2:Y:S02]  /*8fd0*/  SYNCS.PHASECHK.TRANS64.TRYWAIT P0, [R0+URZ], R3 ;  /* 0x00000003000075a7 */ /* 0x0022a400080011ff */
[----:B--2---:R-:W-:Y:S05]  /*8fe0*/  @!P0 NANOSLEEP.SYNCS 0x989680 ;  /* 0x009896800000895d */ /* 0x004fea0003900000 */
[----:B------:R-:W2:Y:S02]  /*8ff0*/  @!P0 SYNCS.PHASECHK.TRANS64 P0, [R0+URZ], R3 ;  /* 0x00000003000085a7 */ /* 0x000ea400080010ff */
[----:B--2---:R-:W-:Y:S05]  /*9000*/  @!P0 BRA `(.L_x_181) ;  /* 0xfffffffc00f08947 */ /* 0x004fea000383ffff */
[----:B------:R-:W-:Y:S05]  /*9010*/  BRA `(.L_x_182) ;  /* 0xffffffa400007947 */ /* 0x000fea000383ffff */
.L_x_57:
[----:B------:R-:W-:-:S07]  /*9020*/  MOV R0, UR5 ;  /* 0x0000000500007c02 */ /* 0x000fce0008000f00 */
.L_x_183:
[----:B-1----:R1:W2:Y:S02]  /*9030*/  SYNCS.PHASECHK.TRANS64.TRYWAIT P0, [R0+URZ], R3 ;  /* 0x00000003000075a7 */ /* 0x0022a400080011ff */
[----:B--2---:R-:W-:Y:S05]  /*9040*/  @!P0 NANOSLEEP.SYNCS 0x989680 ;  /* 0x009896800000895d */ /* 0x004fea0003900000 */
[----:B------:R-:W2:Y:S02]  /*9050*/  @!P0 SYNCS.PHASECHK.TRANS64 P0, [R0+URZ], R3 ;  /* 0x00000003000085a7 */ /* 0x000ea400080010ff */
[----:B--2---:R-:W-:Y:S05]  /*9060*/  @!P0 BRA `(.L_x_183) ;  /* 0xfffffffc00f08947 */ /* 0x004fea000383ffff */
[----:B------:R-:W-:Y:S05]  /*9070*/  BRA `(.L_x_184) ;  /* 0xffffffa4000c7947 */ /* 0x000fea000383ffff */
.L_x_58:
[----:B------:R-:W-:-:S07]  /*9080*/  MOV R0, UR5 ;  /* 0x0000000500007c02 */ /* 0x000fce0008000f00 */
.L_x_185:
[----:B-1----:R1:W2:Y:S02]  /*9090*/  SYNCS.PHASECHK.TRANS64.TRYWAIT P0, [R0+URZ], R3 ;  /* 0x00000003000075a7 */ /* 0x0022a400080011ff */
[----:B--2---:R-:W-:Y:S05]  /*90a0*/  @!P0 NANOSLEEP.SYNCS 0x989680 ;  /* 0x009896800000895d */ /* 0x004fea0003900000 */
[----:B------:R-:W2:Y:S02]  /*90b0*/  @!P0 SYNCS.PHASECHK.TRANS64 P0, [R0+URZ], R3 ;  /* 0x00000003000085a7 */ /* 0x000ea400080010ff */
[----:B--2---:R-:W-:Y:S05]  /*90c0*/  @!P0 BRA `(.L_x_185) ;  /* 0xfffffffc00f08947 */ /* 0x004fea000383ffff */
[----:B------:R-:W-:Y:S05]  /*90d0*/  BRA `(.L_x_186) ;  /* 0xffffffa400187947 */ /* 0x000fea000383ffff */
.L_x_59:
[----:B------:R-:W-:-:S07]  /*90e0*/  MOV R0, UR5 ;  /* 0x0000000500007c02 */ /* 0x000fce0008000f00 */
.L_x_187:
[----:B-1----:R1:W2:Y:S02]  /*90f0*/  SYNCS.PHASECHK.TRANS64.TRYWAIT P0, [R0+URZ], R3 ;  /* 0x00000003000075a7 */ /* 0x0022a400080011ff */
[----:B--2---:R-:W-:Y:S05]  /*9100*/  @!P0 NANOSLEEP.SYNCS 0x989680 ;  /* 0x009896800000895d */ /* 0x004fea0003900000 */
[----:B------:R-:W2:Y:S02]  /*9110*/  @!P0 SYNCS.PHASECHK.TRANS64 P0, [R0+URZ], R3 ;  /* 0x00000003000085a7 */ /* 0x000ea400080010ff */
[----:B--2---:R-:W-:Y:S05]  /*9120*/  @!P0 BRA `(.L_x_187) ;  /* 0xfffffffc00f08947 */ /* 0x004fea000383ffff */
[----:B------:R-:W-:Y:S05]  /*9130*/  BRA `(.L_x_188) ;  /* 0xffffffa400247947 */ /* 0x000fea000383ffff */
.L_x_60:
[----:B------:R-:W-:-:S07]  /*9140*/  MOV R0, UR5 ;  /* 0x0000000500007c02 */ /* 0x000fce0008000f00 */
.L_x_189:
[----:B-1----:R1:W2:Y:S02]  /*9150*/  SYNCS.PHASECHK.TRANS64.TRYWAIT P0, [R0+URZ], R3 ;  /* 0x00000003000075a7 */ /* 0x0022a400080011ff */
[----:B--2---:R-:W-:Y:S05]  /*9160*/  @!P0 NANOSLEEP.SYNCS 0x989680 ;  /* 0x009896800000895d */ /* 0x004fea0003900000 */
[----:B------:R-:W2:Y:S02]  /*9170*/  @!P0 SYNCS.PHASECHK.TRANS64 P0, [R0+URZ], R3 ;  /* 0x00000003000085a7 */ /* 0x000ea400080010ff */
[----:B--2---:R-:W-:Y:S05]  /*9180*/  @!P0 BRA `(.L_x_189) ;  /* 0xfffffffc00f08947 */ /* 0x004fea000383ffff */
[----:B------:R-:W-:Y:S05]  /*9190*/  BRA `(.L_x_190) ;  /* 0xffffffa400307947 */ /* 0x000fea000383ffff */
.L_x_61:
[----:B------:R-:W-:-:S07]  /*91a0*/  MOV R0, UR5 ;  /* 0x0000000500007c02 */ /* 0x000fce0008000f00 */
.L_x_191:
[----:B-1----:R1:W2:Y:S02]  /*91b0*/  SYNCS.PHASECHK.TRANS64.TRYWAIT P0, [R0+URZ], R3 ;  /* 0x00000003000075a7 */ /* 0x0022a400080011ff */
[----:B--2---:R-:W-:Y:S05]  /*91c0*/  @!P0 NANOSLEEP.SYNCS 0x989680 ;  /* 0x009896800000895d */ /* 0x004fea0003900000 */
[----:B------:R-:W2:Y:S02]  /*91d0*/  @!P0 SYNCS.PHASECHK.TRANS64 P0, [R0+URZ], R3 ;  /* 0x00000003000085a7 */ /* 0x000ea400080010ff */
[----:B--2---:R-:W-:Y:S05]  /*91e0*/  @!P0 BRA `(.L_x_191) ;  /* 0xfffffffc00f08947 */ /* 0x004fea000383ffff */
[----:B------:R-:W-:Y:S05]  /*91f0*/  BRA `(.L_x_192) ;  /* 0xffffffa4003c7947 */ /* 0x000fea000383ffff */
.L_x_62:
[----:B------:R-:W-:-:S07]  /*9200*/  MOV R0, UR5 ;  /* 0x0000000500007c02 */ /* 0x000fce0008000f00 */
.L_x_193:
[----:B-1----:R1:W2:Y:S02]  /*9210*/  SYNCS.PHASECHK.TRANS64.TRYWAIT P0, [R0+URZ], R3 ;  /* 0x00000003000075a7 */ /* 0x0022a400080011ff */
[----:B--2---:R-:W-:Y:S05]  /*9220*/  @!P0 NANOSLEEP.SYNCS 0x989680 ;  /* 0x009896800000895d */ /* 0x004fea0003900000 */
[----:B------:R-:W2:Y:S02]  /*9230*/  @!P0 SYNCS.PHASECHK.TRANS64 P0, [R0+URZ], R3 ;  /* 0x00000003000085a7 */ /* 0x000ea400080010ff */
[----:B--2---:R-:W-:Y:S05]  /*9240*/  @!P0 BRA `(.L_x_193) ;  /* 0xfffffffc00f08947 */ /* 0x004fea000383ffff */
[----:B------:R-:W-:Y:S05]  /*9250*/  BRA `(.L_x_194) ;  /* 0xffffffa400487947 */ /* 0x000fea000383ffff */
.L_x_63:
[----:B------:R-:W-:-:S07]  /*9260*/  MOV R0, UR5 ;  /* 0x0000000500007c02 */ /* 0x000fce0008000f00 */
.L_x_195:
[----:B-1----:R1:W2:Y:S02]  /*9270*/  SYNCS.PHASECHK.TRANS64.TRYWAIT P0, [R0+URZ], R3 ;  /* 0x00000003000075a7 */ /* 0x0022a400080011ff */
[----:B--2---:R-:W-:Y:S05]  /*9280*/  @!P0 NANOSLEEP.SYNCS 0x989680 ;  /* 0x009896800000895d */ /* 0x004fea0003900000 */
[----:B------:R-:W2:Y:S02]  /*9290*/  @!P0 SYNCS.PHASECHK.TRANS64 P0, [R0+URZ], R3 ;  /* 0x00000003000085a7 */ /* 0x000ea400080010ff */
[----:B--2---:R-:W-:Y:S05]  /*92a0*/  @!P0 BRA `(.L_x_195) ;  /* 0xfffffffc00f08947 */ /* 0x004fea000383ffff */
[----:B------:R-:W-:Y:S05]  /*92b0*/  BRA `(.L_x_196) ;  /* 0xffffffa400547947 */ /* 0x000fea000383ffff */
.L_x_64:
[----:B------:R-:W-:-:S07]  /*92c0*/  MOV R0, UR5 ;  /* 0x0000000500007c02 */ /* 0x000fce0008000f00 */
.L_x_197:
[----:B-1----:R1:W2:Y:S02]  /*92d0*/  SYNCS.PHASECHK.TRANS64.TRYWAIT P0, [R0+URZ], R3 ;  /* 0x00000003000075a7 */ /* 0x0022a400080011ff */
[----:B--2---:R-:W-:Y:S05]  /*92e0*/  @!P0 NANOSLEEP.SYNCS 0x989680 ;  /* 0x009896800000895d */ /* 0x004fea0003900000 */
[----:B------:R-:W2:Y:S02]  /*92f0*/  @!P0 SYNCS.PHASECHK.TRANS64 P0, [R0+URZ], R3 ;  /* 0x00000003000085a7 */ /* 0x000ea400080010ff */
[----:B--2---:R-:W-:Y:S05]  /*9300*/  @!P0 BRA `(.L_x_197) ;  /* 0xfffffffc00f08947 */ /* 0x004fea000383ffff */
[----:B------:R-:W-:Y:S05]  /*9310*/  BRA `(.L_x_198) ;  /* 0xffffffa400607947 */ /* 0x000fea000383ffff */
.L_x_65:
[----:B------:R-:W-:-:S07]  /*9320*/  MOV R0, UR5 ;  /* 0x0000000500007c02 */ /* 0x000fce0008000f00 */
.L_x_199:
[----:B-1----:R1:W2:Y:S02]  /*9330*/  SYNCS.PHASECHK.TRANS64.TRYWAIT P0, [R0+URZ], R3 ;  /* 0x00000003000075a7 */ /* 0x0022a400080011ff */
[----:B--2---:R-:W-:Y:S05]  /*9340*/  @!P0 NANOSLEEP.SYNCS 0x989680 ;  /* 0x009896800000895d */ /* 0x004fea0003900000 */
[----:B------:R-:W2:Y:S02]  /*9350*/  @!P0 SYNCS.PHASECHK.TRANS64 P0, [R0+URZ], R3 ;  /* 0x00000003000085a7 */ /* 0x000ea400080010ff */
[----:B--2---:R-:W-:Y:S05]  /*9360*/  @!P0 BRA `(.L_x_199) ;  /* 0xfffffffc00f08947 */ /* 0x004fea000383ffff */
[----:B------:R-:W-:Y:S05]  /*9370*/  BRA `(.L_x_200) ;  /* 0xffffffa4006c7947 */ /* 0x000fea000383ffff */
.L_x_66:
[----:B------:R-:W-:-:S07]  /*9380*/  MOV R0, UR5 ;  /* 0x0000000500007c02 */ /* 0x000fce0008000f00 */
.L_x_201:
[----:B-1----:R1:W2:Y:S02]  /*9390*/  SYNCS.PHASECHK.TRANS64.TRYWAIT P0, [R0+URZ], R3 ;  /* 0x00000003000075a7 */ /* 0x0022a400080011ff */
[----:B--2---:R-:W-:Y:S05]  /*93a0*/  @!P0 NANOSLEEP.SYNCS 0x989680 ;  /* 0x009896800000895d */ /* 0x004fea0003900000 */
[----:B------:R-:W2:Y:S02]  /*93b0*/  @!P0 SYNCS.PHASECHK.TRANS64 P0, [R0+URZ], R3 ;  /* 0x00000003000085a7 */ /* 0x000ea400080010ff */
[----:B--2---:R-:W-:Y:S05]  /*93c0*/  @!P0 BRA `(.L_x_201) ;  /* 0xfffffffc00f08947 */ /* 0x004fea000383ffff */
[----:B------:R-:W-:Y:S05]  /*93d0*/  BRA `(.L_x_202) ;  /* 0xffffffa400787947 */ /* 0x000fea000383ffff */
.L_x_67:
[----:B------:R-:W-:-:S07]  /*93e0*/  MOV R0, UR5 ;  /* 0x0000000500007c02 */ /* 0x000fce0008000f00 */
.L_x_203:
[----:B-1----:R1:W2:Y:S02]  /*93f0*/  SYNCS.PHASECHK.TRANS64.TRYWAIT P0, [R0+URZ], R3 ;  /* 0x00000003000075a7 */ /* 0x0022a400080011ff */
[----:B--2---:R-:W-:Y:S05]  /*9400*/  @!P0 NANOSLEEP.SYNCS 0x989680 ;  /* 0x009896800000895d */ /* 0x004fea0003900000 */
[----:B------:R-:W2:Y:S02]  /*9410*/  @!P0 SYNCS.PHASECHK.TRANS64 P0, [R0+URZ], R3 ;  /* 0x00000003000085a7 */ /* 0x000ea400080010ff */
[----:B--2---:R-:W-:Y:S05]  /*9420*/  @!P0 BRA `(.L_x_203) ;  /* 0xfffffffc00f08947 */ /* 0x004fea000383ffff */
[----:B------:R-:W-:Y:S05]  /*9430*/  BRA `(.L_x_204) ;  /* 0xffffffa400847947 */ /* 0x000fea000383ffff */
.L_x_68:
[----:B------:R-:W-:-:S07]  /*9440*/  MOV R0, UR5 ;  /* 0x0000000500007c02 */ /* 0x000fce0008000f00 */
.L_x_205:
[----:B-1----:R1:W2:Y:S02]  /*9450*/  SYNCS.PHASECHK.TRANS64.TRYWAIT P0, [R0+URZ], R3 ;  /* 0x00000003000075a7 */ /* 0x0022a400080011ff */
[----:B--2---:R-:W-:Y:S05]  /*9460*/  @!P0 NANOSLEEP.SYNCS 0x989680 ;  /* 0x009896800000895d */ /* 0x004fea0003900000 */
[----:B------:R-:W2:Y:S02]  /*9470*/  @!P0 SYNCS.PHASECHK.TRANS64 P0, [R0+URZ], R3 ;  /* 0x00000003000085a7 */ /* 0x000ea400080010ff */
[----:B--2---:R-:W-:Y:S05]  /*9480*/  @!P0 BRA `(.L_x_205) ;  /* 0xfffffffc00f08947 */ /* 0x004fea000383ffff */
[----:B------:R-:W-:Y:S05]  /*9490*/  BRA `(.L_x_206) ;  /* 0xffffffa400907947 */ /* 0x000fea000383ffff */
.L_x_69:
[----:B------:R-:W-:-:S07]  /*94a0*/  MOV R0, UR5 ;  /* 0x0000000500007c02 */ /* 0x000fce0008000f00 */
.L_x_207:
[----:B-1----:R1:W2:Y:S02]  /*94b0*/  SYNCS.PHASECHK.TRANS64.TRYWAIT P0, [R0+URZ], R3 ;  /* 0x00000003000075a7 */ /* 0x0022a400080011ff */
[----:B--2---:R-:W-:Y:S05]  /*94c0*/  @!P0 NANOSLEEP.SYNCS 0x989680 ;  /* 0x009896800000895d */ /* 0x004fea0003900000 */
[----:B------:R-:W2:Y:S02]  /*94d0*/  @!P0 SYNCS.PHASECHK.TRANS64 P0, [R0+URZ], R3 ;  /* 0x00000003000085a7 */ /* 0x000ea400080010ff */
[----:B--2---:R-:W-:Y:S05]  /*94e0*/  @!P0 BRA `(.L_x_207) ;  /* 0xfffffffc00f08947 */ /* 0x004fea000383ffff */
[----:B------:R-:W-:Y:S05]  /*94f0*/  BRA `(.L_x_208) ;  /* 0xffffffa4009c7947 */ /* 0x000fea000383ffff */
.L_x_70:
[----:B------:R-:W-:-:S07]  /*9500*/  MOV R0, UR5 ;  /* 0x0000000500007c02 */ /* 0x000fce0008000f00 */
.L_x_209:
[----:B-1----:R1:W2:Y:S02]  /*9510*/  SYNCS.PHASECHK.TRANS64.TRYWAIT P0, [R0+URZ], R3 ;  /* 0x00000003000075a7 */ /* 0x0022a400080011ff */
[----:B--2---:R-:W-:Y:S05]  /*9520*/  @!P0 NANOSLEEP.SYNCS 0x989680 ;  /* 0x009896800000895d */ /* 0x004fea0003900000 */
[----:B------:R-:W2:Y:S02]  /*9530*/  @!P0 SYNCS.PHASECHK.TRANS64 P0, [R0+URZ], R3 ;  /* 0x00000003000085a7 */ /* 0x000ea400080010ff */
[----:B--2---:R-:W-:Y:S05]  /*9540*/  @!P0 BRA `(.L_x_209) ;  /* 0xfffffffc00f08947 */ /* 0x004fea000383ffff */
[----:B------:R-:W-:Y:S05]  /*9550*/  BRA `(.L_x_210) ;  /* 0xffffffa400a87947 */ /* 0x000fea000383ffff */
.L_x_71:
[----:B------:R-:W-:-:S07]  /*9560*/  MOV R0, UR5 ;  /* 0x0000000500007c02 */ /* 0x000fce0008000f00 */
.L_x_211:
[----:B-1----:R1:W2:Y:S02]  /*9570*/  SYNCS.PHASECHK.TRANS64.TRYWAIT P0, [R0+URZ], R3 ;  /* 0x00000003000075a7 */ /* 0x0022a400080011ff */
[----:B--2---:R-:W-:Y:S05]  /*9580*/  @!P0 NANOSLEEP.SYNCS 0x989680 ;  /* 0x009896800000895d */ /* 0x004fea0003900000 */
[----:B------:R-:W2:Y:S02]  /*9590*/  @!P0 SYNCS.PHASECHK.TRANS64 P0, [R0+URZ], R3 ;  /* 0x00000003000085a7 */ /* 0x000ea400080010ff */
[----:B--2---:R-:W-:Y:S05]  /*95a0*/  @!P0 BRA `(.L_x_211) ;  /* 0xfffffffc00f08947 */ /* 0x004fea000383ffff */
[----:B------:R-:W-:Y:S05]  /*95b0*/  BRA `(.L_x_212) ;  /* 0xffffffa400b47947 */ /* 0x000fea000383ffff */
.L_x_72:
[----:B------:R-:W-:-:S07]  /*95c0*/  MOV R0, UR5 ;  /* 0x0000000500007c02 */ /* 0x000fce0008000f00 */
.L_x_213:
[----:B-1----:R1:W2:Y:S02]  /*95d0*/  SYNCS.PHASECHK.TRANS64.TRYWAIT P0, [R0+URZ], R3 ;  /* 0x00000003000075a7 */ /* 0x0022a400080011ff */
[----:B--2---:R-:W-:Y:S05]  /*95e0*/  @!P0 NANOSLEEP.SYNCS 0x989680 ;  /* 0x009896800000895d */ /* 0x004fea0003900000 */
[----:B------:R-:W2:Y:S02]  /*95f0*/  @!P0 SYNCS.PHASECHK.TRANS64 P0, [R0+URZ], R3 ;  /* 0x00000003000085a7 */ /* 0x000ea400080010ff */
[----:B--2---:R-:W-:Y:S05]  /*9600*/  @!P0 BRA `(.L_x_213) ;  /* 0xfffffffc00f08947 */ /* 0x004fea000383ffff */
[----:B------:R-:W-:Y:S05]  /*9610*/  BRA `(.L_x_214) ;  /* 0xffffffa400c07947 */ /* 0x000fea000383ffff */
.L_x_73:
[----:B------:R-:W-:-:S07]  /*9620*/  MOV R0, UR5 ;  /* 0x0000000500007c02 */ /* 0x000fce0008000f00 */
.L_x_215:
[----:B-1----:R1:W2:Y:S02]  /*9630*/  SYNCS.PHASECHK.TRANS64.TRYWAIT P0, [R0+URZ], R3 ;  /* 0x00000003000075a7 */ /* 0x0022a400080011ff */
[----:B--2---:R-:W-:Y:S05]  /*9640*/  @!P0 NANOSLEEP.SYNCS 0x989680 ;  /* 0x009896800000895d */ /* 0x004fea0003900000 */
[----:B------:R-:W2:Y:S02]  /*9650*/  @!P0 SYNCS.PHASECHK.TRANS64 P0, [R0+URZ], R3 ;  /* 0x00000003000085a7 */ /* 0x000ea400080010ff */
[----:B--2---:R-:W-:Y:S05]  /*9660*/  @!P0 BRA `(.L_x_215) ;  /* 0xfffffffc00f08947 */ /* 0x004fea000383ffff */
[----:B------:R-:W-:Y:S05]  /*9670*/  BRA `(.L_x_216) ;  /* 0xffffffa400cc7947 */ /* 0x000fea000383ffff */
.L_x_74:
[----:B------:R-:W-:-:S07]  /*9680*/  MOV R0, UR5 ;  /* 0x0000000500007c02 */ /* 0x000fce0008000f00 */
.L_x_217:
[----:B-1----:R1:W2:Y:S02]  /*9690*/  SYNCS.PHASECHK.TRANS64.TRYWAIT P0, [R0+URZ], R3 ;  /* 0x00000003000075a7 */ /* 0x0022a400080011ff */
[----:B--2---:R-:W-:Y:S05]  /*96a0*/  @!P0 NANOSLEEP.SYNCS 0x989680 ;  /* 0x009896800000895d */ /* 0x004fea0003900000 */
[----:B------:R-:W2:Y:S02]  /*96b0*/  @!P0 SYNCS.PHASECHK.TRANS64 P0, [R0+URZ], R3 ;  /* 0x00000003000085a7 */ /* 0x000ea400080010ff */
[----:B--2---:R-:W-:Y:S05]  /*96c0*/  @!P0 BRA `(.L_x_217) ;  /* 0xfffffffc00f08947 */ /* 0x004fea000383ffff */
[----:B------:R-:W-:Y:S05]  /*96d0*/  BRA `(.L_x_218) ;  /* 0xffffffa400d87947 */ /* 0x000fea000383ffff */
.L_x_75:
[----:B------:R-:W-:-:S07]  /*96e0*/  MOV R0, UR5 ;  /* 0x0000000500007c02 */ /* 0x000fce0008000f00 */
.L_x_219:
[----:B-1----:R1:W2:Y:S02]  /*96f0*/  SYNCS.PHASECHK.TRANS64.TRYWAIT P0, [R0+URZ], R3 ;  /* 0x00000003000075a7 */ /* 0x0022a400080011ff */
[----:B--2---:R-:W-:Y:S05]  /*9700*/  @!P0 NANOSLEEP.SYNCS 0x989680 ;  /* 0x009896800000895d */ /* 0x004fea0003900000 */
[----:B------:R-:W2:Y:S02]  /*9710*/  @!P0 SYNCS.PHASECHK.TRANS64 P0, [R0+URZ], R3 ;  /* 0x00000003000085a7 */ /* 0x000ea400080010ff */
[----:B--2---:R-:W-:Y:S05]  /*9720*/  @!P0 BRA `(.L_x_219) ;  /* 0xfffffffc00f08947 */ /* 0x004fea000383ffff */
[----:B------:R-:W-:Y:S05]  /*9730*/  BRA `(.L_x_220) ;  /* 0xffffffa400e47947 */ /* 0x000fea000383ffff */
.L_x_76:
[----:B------:R-:W-:-:S07]  /*9740*/  MOV R0, UR5 ;  /* 0x0000000500007c02 */ /* 0x000fce0008000f00 */
.L_x_221:
[----:B-1----:R1:W2:Y:S02]  /*9750*/  SYNCS.PHASECHK.TRANS64.TRYWAIT P0, [R0+URZ], R3 ;  /* 0x00000003000075a7 */ /* 0x0022a400080011ff */
[----:B--2---:R-:W-:Y:S05]  /*9760*/  @!P0 NANOSLEEP.SYNCS 0x989680 ;  /* 0x009896800000895d */ /* 0x004fea0003900000 */
[----:B------:R-:W2:Y:S02]  /*9770*/  @!P0 SYNCS.PHASECHK.TRANS64 P0, [R0+URZ], R3 ;  /* 0x00000003000085a7 */ /* 0x000ea400080010ff */
[----:B--2---:R-:W-:Y:S05]  /*9780*/  @!P0 BRA `(.L_x_221) ;  /* 0xfffffffc00f08947 */ /* 0x004fea000383ffff */
[----:B------:R-:W-:Y:S05]  /*9790*/  BRA `(.L_x_222) ;  /* 0xffffffa400f07947 */ /* 0x000fea000383ffff */
.L_x_77:
[----:B------:R-:W-:-:S07]  /*97a0*/  MOV R0, UR5 ;  /* 0x0000000500007c02 */ /* 0x000fce0008000f00 */
.L_x_223:
[----:B-1----:R1:W2:Y:S02]  /*97b0*/  SYNCS.PHASECHK.TRANS64.TRYWAIT P0, [R0+URZ], R3 ;  /* 0x00000003000075a7 */ /* 0x0022a400080011ff */
[----:B--2---:R-:W-:Y:S05]  /*97c0*/  @!P0 NANOSLEEP.SYNCS 0x989680 ;  /* 0x009896800000895d */ /* 0x004fea0003900000 */
[----:B------:R-:W2:Y:S02]  /*97d0*/  @!P0 SYNCS.PHASECHK.TRANS64 P0, [R0+URZ], R3 ;  /* 0x00000003000085a7 */ /* 0x000ea400080010ff */
[----:B--2---:R-:W-:Y:S05]  /*97e0*/  @!P0 BRA `(.L_x_223) ;  /* 0xfffffffc00f08947 */ /* 0x004fea000383ffff */
[----:B------:R-:W-:Y:S05]  /*97f0*/  BRA `(.L_x_224) ;  /* 0xffffffa400fc7947 */ /* 0x000fea000383ffff */
.L_x_78:
[----:B------:R-:W-:-:S07]  /*9800*/  MOV R0, UR5 ;  /* 0x0000000500007c02 */ /* 0x000fce0008000f00 */
.L_x_225:
[----:B-1----:R1:W2:Y:S02]  /*9810*/  SYNCS.PHASECHK.TRANS64.TRYWAIT P0, [R0+URZ], R3 ;  /* 0x00000003000075a7 */ /* 0x0022a400080011ff */
[----:B--2---:R-:W-:Y:S05]  /*9820*/  @!P0 NANOSLEEP.SYNCS 0x989680 ;  /* 0x009896800000895d */ /* 0x004fea0003900000 */
[----:B------:R-:W2:Y:S02]  /*9830*/  @!P0 SYNCS.PHASECHK.TRANS64 P0, [R0+URZ], R3 ;  /* 0x00000003000085a7 */ /* 0x000ea400080010ff */
[----:B--2---:R-:W-:Y:S05]  /*9840*/  @!P0 BRA `(.L_x_225) ;  /* 0xfffffffc00f08947 */ /* 0x004fea000383ffff */
[----:B------:R-:W-:Y:S05]  /*9850*/  BRA `(.L_x_226) ;  /* 0xffffffa800087947 */ /* 0x000fea000383ffff */
.L_x_79:
[----:B------:R-:W-:-:S07]  /*9860*/  MOV R0, UR5 ;  /* 0x0000000500007c02 */ /* 0x000fce0008000f00 */
.L_x_227:
[----:B-1----:R1:W2:Y:S02]  /*9870*/  SYNCS.PHASECHK.TRANS64.TRYWAIT P0, [R0+URZ], R3 ;  /* 0x00000003000075a7 */ /* 0x0022a400080011ff */
[----:B--2---:R-:W-:Y:S05]  /*9880*/  @!P0 NANOSLEEP.SYNCS 0x989680 ;  /* 0x009896800000895d */ /* 0x004fea0003900000 */
[----:B------:R-:W2:Y:S02]  /*9890*/  @!P0 SYNCS.PHASECHK.TRANS64 P0, [R0+URZ], R3 ;  /* 0x00000003000085a7 */ /* 0x000ea400080010ff */
[----:B--2---:R-:W-:Y:S05]  /*98a0*/  @!P0 BRA `(.L_x_227) ;  /* 0xfffffffc00f08947 */ /* 0x004fea000383ffff */
[----:B------:R-:W-:Y:S05]  /*98b0*/  BRA `(.L_x_228) ;  /* 0xffffffa800147947 */ /* 0x000fea000383ffff */
.L_x_80:
[----:B------:R-:W-:-:S07]  /*98c0*/  MOV R0, UR5 ;  /* 0x0000000500007c02 */ /* 0x000fce0008000f00 */
.L_x_229:
[----:B-1----:R1:W2:Y:S02]  /*98d0*/  SYNCS.PHASECHK.TRANS64.TRYWAIT P0, [R0+URZ], R3 ;  /* 0x00000003000075a7 */ /* 0x0022a400080011ff */
[----:B--2---:R-:W-:Y:S05]  /*98e0*/  @!P0 NANOSLEEP.SYNCS 0x989680 ;  /* 0x009896800000895d */ /* 0x004fea0003900000 */
[----:B------:R-:W2:Y:S02]  /*98f0*/  @!P0 SYNCS.PHASECHK.TRANS64 P0, [R0+URZ], R3 ;  /* 0x00000003000085a7 */ /* 0x000ea400080010ff */
[----:B--2---:R-:W-:Y:S05]  /*9900*/  @!P0 BRA `(.L_x_229) ;  /* 0xfffffffc00f08947 */ /* 0x004fea000383ffff */
[----:B------:R-:W-:Y:S05]  /*9910*/  BRA `(.L_x_230) ;  /* 0xffffffa800207947 */ /* 0x000fea000383ffff */
.L_x_81:
[----:B------:R-:W-:-:S07]  /*9920*/  MOV R0, UR5 ;  /* 0x0000000500007c02 */ /* 0x000fce0008000f00 */
.L_x_231:
[----:B-1----:R1:W2:Y:S02]  /*9930*/  SYNCS.PHASECHK.TRANS64.TRYWAIT P0, [R0+URZ], R3 ;  /* 0x00000003000075a7 */ /* 0x0022a400080011ff */
[----:B--2---:R-:W-:Y:S05]  /*9940*/  @!P0 NANOSLEEP.SYNCS 0x989680 ;  /* 0x009896800000895d */ /* 0x004fea0003900000 */
[----:B------:R-:W2:Y:S02]  /*9950*/  @!P0 SYNCS.PHASECHK.TRANS64 P0, [R0+URZ], R3 ;  /* 0x00000003000085a7 */ /* 0x000ea400080010ff */
[----:B--2---:R-:W-:Y:S05]  /*9960*/  @!P0 BRA `(.L_x_231) ;  /* 0xfffffffc00f08947 */ /* 0x004fea000383ffff */
[----:B------:R-:W-:Y:S05]  /*9970*/  BRA `(.L_x_232) ;  /* 0xffffffa8002c7947 */ /* 0x000fea000383ffff */
.L_x_82:
[----:B------:R-:W-:-:S07]  /*9980*/  MOV R0, UR5 ;  /* 0x0000000500007c02 */ /* 0x000fce0008000f00 */
.L_x_233:
[----:B-1----:R1:W2:Y:S02]  /*9990*/  SYNCS.PHASECHK.TRANS64.TRYWAIT P0, [R0+URZ], R3 ;  /* 0x00000003000075a7 */ /* 0x0022a400080011ff */
[----:B--2---:R-:W-:Y:S05]  /*99a0*/  @!P0 NANOSLEEP.SYNCS 0x989680 ;  /* 0x009896800000895d */ /* 0x004fea0003900000 */
[----:B------:R-:W2:Y:S02]  /*99b0*/  @!P0 SYNCS.PHASECHK.TRANS64 P0, [R0+URZ], R3 ;  /* 0x00000003000085a7 */ /* 0x000ea400080010ff */
[----:B--2---:R-:W-:Y:S05]  /*99c0*/  @!P0 BRA `(.L_x_233) ;  /* 0xfffffffc00f08947 */ /* 0x004fea000383ffff */
[----:B------:R-:W-:Y:S05]  /*99d0*/  BRA `(.L_x_234) ;  /* 0xffffffa800387947 */ /* 0x000fea000383ffff */
.L_x_83:
[----:B------:R-:W-:-:S07]  /*99e0*/  MOV R0, UR5 ;  /* 0x0000000500007c02 */ /* 0x000fce0008000f00 */
.L_x_235:
[----:B-1----:R1:W2:Y:S02]  /*99f0*/  SYNCS.PHASECHK.TRANS64.TRYWAIT P0, [R0+URZ], R3 ;  /* 0x00000003000075a7 */ /* 0x0022a400080011ff */
[----:B--2---:R-:W-:Y:S05]  /*9a00*/  @!P0 NANOSLEEP.SYNCS 0x989680 ;  /* 0x009896800000895d */ /* 0x004fea0003900000 */
[----:B------:R-:W2:Y:S02]  /*9a10*/  @!P0 SYNCS.PHASECHK.TRANS64 P0, [R0+URZ], R3 ;  /* 0x00000003000085a7 */ /* 0x000ea400080010ff */
[----:B--2---:R-:W-:Y:S05]  /*9a20*/  @!P0 BRA `(.L_x_235) ;  /* 0xfffffffc00f08947 */ /* 0x004fea000383ffff */
[----:B------:R-:W-:Y:S05]  /*9a30*/  BRA `(.L_x_236) ;  /* 0xffffffa800447947 */ /* 0x000fea000383ffff */
.L_x_84:
[----:B------:R-:W-:-:S07]  /*9a40*/  MOV R0, UR5 ;  /* 0x0000000500007c02 */ /* 0x000fce0008000f00 */
.L_x_237:
[----:B-1----:R1:W2:Y:S02]  /*9a50*/  SYNCS.PHASECHK.TRANS64.TRYWAIT P0, [R0+URZ], R3 ;  /* 0x00000003000075a7 */ /* 0x0022a400080011ff */
[----:B--2---:R-:W-:Y:S05]  /*9a60*/  @!P0 NANOSLEEP.SYNCS 0x989680 ;  /* 0x009896800000895d */ /* 0x004fea0003900000 */
[----:B------:R-:W2:Y:S02]  /*9a70*/  @!P0 SYNCS.PHASECHK.TRANS64 P0, [R0+URZ], R3 ;  /* 0x00000003000085a7 */ /* 0x000ea400080010ff */
[----:B--2---:R-:W-:Y:S05]  /*9a80*/  @!P0 BRA `(.L_x_237) ;  /* 0xfffffffc00f08947 */ /* 0x004fea000383ffff */
[----:B------:R-:W-:Y:S05]  /*9a90*/  BRA `(.L_x_238) ;  /* 0xffffffa800507947 */ /* 0x000fea000383ffff */
.L_x_85:
[----:B------:R-:W-:-:S07]  /*9aa0*/  MOV R0, UR5 ;  /* 0x0000000500007c02 */ /* 0x000fce0008000f00 */
.L_x_239:
[----:B-1----:R1:W2:Y:S02]  /*9ab0*/  SYNCS.PHASECHK.TRANS64.TRYWAIT P0, [R0+URZ], R3 ;  /* 0x00000003000075a7 */ /* 0x0022a400080011ff */
[----:B--2---:R-:W-:Y:S05]  /*9ac0*/  @!P0 NANOSLEEP.SYNCS 0x989680 ;  /* 0x009896800000895d */ /* 0x004fea0003900000 */
[----:B------:R-:W2:Y:S02]  /*9ad0*/  @!P0 SYNCS.PHASECHK.TRANS64 P0, [R0+URZ], R3 ;  /* 0x00000003000085a7 */ /* 0x000ea400080010ff */
[----:B--2---:R-:W-:Y:S05]  /*9ae0*/  @!P0 BRA `(.L_x_239) ;  /* 0xfffffffc00f08947 */ /* 0x004fea000383ffff */
[----:B------:R-:W-:Y:S05]  /*9af0*/  BRA `(.L_x_240) ;  /* 0xffffffa8005c7947 */ /* 0x000fea000383ffff */
.L_x_86:
[----:B------:R-:W-:-:S07]  /*9b00*/  MOV R0, UR5 ;  /* 0x0000000500007c02 */ /* 0x000fce0008000f00 */
.L_x_241:
[----:B-1----:R1:W2:Y:S02]  /*9b10*/  SYNCS.PHASECHK.TRANS64.TRYWAIT P0, [R0+URZ], R3 ;  /* 0x00000003000075a7 */ /* 0x0022a400080011ff */
[----:B--2---:R-:W-:Y:S05]  /*9b20*/  @!P0 NANOSLEEP.SYNCS 0x989680 ;  /* 0x009896800000895d */ /* 0x004fea0003900000 */
[----:B------:R-:W2:Y:S02]  /*9b30*/  @!P0 SYNCS.PHASECHK.TRANS64 P0, [R0+URZ], R3 ;  /* 0x00000003000085a7 */ /* 0x000ea400080010ff */
[----:B--2---:R-:W-:Y:S05]  /*9b40*/  @!P0 BRA `(.L_x_241) ;  /* 0xfffffffc00f08947 */ /* 0x004fea000383ffff */
[----:B------:R-:W-:Y:S05]  /*9b50*/  BRA `(.L_x_242) ;  /* 0xffffffa800687947 */ /* 0x000fea000383ffff */
.L_x_87:
[----:B------:R-:W-:-:S07]  /*9b60*/  MOV R0, UR5 ;  /* 0x0000000500007c02 */ /* 0x000fce0008000f00 */
.L_x_243:
[----:B-1----:R1:W2:Y:S02]  /*9b70*/  SYNCS.PHASECHK.TRANS64.TRYWAIT P0, [R0+URZ], R3 ;  /* 0x00000003000075a7 */ /* 0x0022a400080011ff */
[----:B--2---:R-:W-:Y:S05]  /*9b80*/  @!P0 NANOSLEEP.SYNCS 0x989680 ;  /* 0x009896800000895d */ /* 0x004fea0003900000 */
[----:B------:R-:W2:Y:S02]  /*9b90*/  @!P0 SYNCS.PHASECHK.TRANS64 P0, [R0+URZ], R3 ;  /* 0x00000003000085a7 */ /* 0x000ea400080010ff */
[----:B--2---:R-:W-:Y:S05]  /*9ba0*/  @!P0 BRA `(.L_x_243) ;  /* 0xfffffffc00f08947 */ /* 0x004fea000383ffff */
[----:B------:R-:W-:Y:S05]  /*9bb0*/  BRA `(.L_x_244) ;  /* 0xffffffa800747947 */ /* 0x000fea000383ffff */
.L_x_88:
[----:B------:R-:W-:-:S07]  /*9bc0*/  MOV R0, UR5 ;  /* 0x0000000500007c02 */ /* 0x000fce0008000f00 */
.L_x_245:
[----:B-1----:R1:W2:Y:S02]  /*9bd0*/  SYNCS.PHASECHK.TRANS64.TRYWAIT P0, [R0+URZ], R3 ;  /* 0x00000003000075a7 */ /* 0x0022a400080011ff */
[----:B--2---:R-:W-:Y:S05]  /*9be0*/  @!P0 NANOSLEEP.SYNCS 0x989680 ;  /* 0x009896800000895d */ /* 0x004fea0003900000 */
[----:B------:R-:W2:Y:S02]  /*9bf0*/  @!P0 SYNCS.PHASECHK.TRANS64 P0, [R0+URZ], R3 ;  /* 0x00000003000085a7 */ /* 0x000ea400080010ff */
[----:B--2---:R-:W-:Y:S05]  /*9c00*/  @!P0 BRA `(.L_x_245) ;  /* 0xfffffffc00f08947 */ /* 0x004fea000383ffff */
[----:B------:R-:W-:Y:S05]  /*9c10*/  BRA `(.L_x_246) ;  /* 0xffffffa800807947 */ /* 0x000fea000383ffff */
.L_x_89:
[----:B------:R-:W-:-:S07]  /*9c20*/  MOV R0, UR5 ;  /* 0x0000000500007c02 */ /* 0x000fce0008000f00 */
.L_x_247:
[----:B-1----:R1:W2:Y:S02]  /*9c30*/  SYNCS.PHASECHK.TRANS64.TRYWAIT P0, [R0+URZ], R3 ;  /* 0x00000003000075a7 */ /* 0x0022a400080011ff */
[----:B--2---:R-:W-:Y:S05]  /*9c40*/  @!P0 NANOSLEEP.SYNCS 0x989680 ;  /* 0x009896800000895d */ /* 0x004fea0003900000 */
[----:B------:R-:W2:Y:S02]  /*9c50*/  @!P0 SYNCS.PHASECHK.TRANS64 P0, [R0+URZ], R3 ;  /* 0x00000003000085a7 */ /* 0x000ea400080010ff */
[----:B--2---:R-:W-:Y:S05]  /*9c60*/  @!P0 BRA `(.L_x_247) ;  /* 0xfffffffc00f08947 */ /* 0x004fea000383ffff */
[----:B------:R-:W-:Y:S05]  /*9c70*/  BRA `(.L_x_248) ;  /* 0xffffffa8008c7947 */ /* 0x000fea000383ffff */
.L_x_90:
[----:B------:R-:W-:-:S07]  /*9c80*/  MOV R0, UR5 ;  /* 0x0000000500007c02 */ /* 0x000fce0008000f00 */
.L_x_249:
[----:B-1----:R1:W2:Y:S02]  /*9c90*/  SYNCS.PHASECHK.TRANS64.TRYWAIT P0, [R0+URZ], R3 ;  /* 0x00000003000075a7 */ /* 0x0022a400080011ff */
[----:B--2---:R-:W-:Y:S05]  /*9ca0*/  @!P0 NANOSLEEP.SYNCS 0x989680 ;  /* 0x009896800000895d */ /* 0x004fea0003900000 */
[----:B------:R-:W2:Y:S02]  /*9cb0*/  @!P0 SYNCS.PHASECHK.TRANS64 P0, [R0+URZ], R3 ;  /* 0x00000003000085a7 */ /* 0x000ea400080010ff */
[----:B--2---:R-:W-:Y:S05]  /*9cc0*/  @!P0 BRA `(.L_x_249) ;  /* 0xfffffffc00f08947 */ /* 0x004fea000383ffff */
[----:B------:R-:W-:Y:S05]  /*9cd0*/  BRA `(.L_x_250) ;  /* 0xffffffa800987947 */ /* 0x000fea000383ffff */
.L_x_91:
[----:B------:R-:W-:-:S07]  /*9ce0*/  MOV R0, UR5 ;  /* 0x0000000500007c02 */ /* 0x000fce0008000f00 */
.L_x_251:
[----:B-1----:R1:W2:Y:S02]  /*9cf0*/  SYNCS.PHASECHK.TRANS64.TRYWAIT P0, [R0+URZ], R3 ;  /* 0x00000003000075a7 */ /* 0x0022a400080011ff */
[----:B--2---:R-:W-:Y:S05]  /*9d00*/  @!P0 NANOSLEEP.SYNCS 0x989680 ;  /* 0x009896800000895d */ /* 0x004fea0003900000 */
[----:B------:R-:W2:Y:S02]  /*9d10*/  @!P0 SYNCS.PHASECHK.TRANS64 P0, [R0+URZ], R3 ;  /* 0x00000003000085a7 */ /* 0x000ea400080010ff */
[----:B--2---:R-:W-:Y:S05]  /*9d20*/  @!P0 BRA `(.L_x_251) ;  /* 0xfffffffc00f08947 */ /* 0x004fea000383ffff */
[----:B------:R-:W-:Y:S05]  /*9d30*/  BRA `(.L_x_252) ;  /* 0xffffffa800a47947 */ /* 0x000fea000383ffff */
.L_x_92:
[----:B------:R-:W-:-:S07]  /*9d40*/  MOV R0, UR5 ;  /* 0x0000000500007c02 */ /* 0x000fce0008000f00 */
.L_x_253:
[----:B-1----:R1:W2:Y:S02]  /*9d50*/  SYNCS.PHASECHK.TRANS64.TRYWAIT P0, [R0+URZ], R3 ;  /* 0x00000003000075a7 */ /* 0x0022a400080011ff */
[----:B--2---:R-:W-:Y:S05]  /*9d60*/  @!P0 NANOSLEEP.SYNCS 0x989680 ;  /* 0x009896800000895d */ /* 0x004fea0003900000 */
[----:B------:R-:W2:Y:S02]  /*9d70*/  @!P0 SYNCS.PHASECHK.TRANS64 P0, [R0+URZ], R3 ;  /* 0x00000003000085a7 */ /* 0x000ea400080010ff */
[----:B--2---:R-:W-:Y:S05]  /*9d80*/  @!P0 BRA `(.L_x_253) ;  /* 0xfffffffc00f08947 */ /* 0x004fea000383ffff */
[----:B------:R-:W-:Y:S05]  /*9d90*/  BRA `(.L_x_254) ;  /* 0xffffffa800b07947 */ /* 0x000fea000383ffff */
.L_x_93:
[----:B------:R-:W-:-:S07]  /*9da0*/  MOV R0, UR5 ;  /* 0x0000000500007c02 */ /* 0x000fce0008000f00 */
.L_x_255:
[----:B-1----:R1:W2:Y:S02]  /*9db0*/  SYNCS.PHASECHK.TRANS64.TRYWAIT P0, [R0+URZ], R3 ;  /* 0x00000003000075a7 */ /* 0x0022a400080011ff */
[----:B--2---:R-:W-:Y:S05]  /*9dc0*/  @!P0 NANOSLEEP.SYNCS 0x989680 ;  /* 0x009896800000895d */ /* 0x004fea0003900000 */
[----:B------:R-:W2:Y:S02]  /*9dd0*/  @!P0 SYNCS.PHASECHK.TRANS64 P0, [R0+URZ], R3 ;  /* 0x00000003000085a7 */ /* 0x000ea400080010ff */
[----:B--2---:R-:W-:Y:S05]  /*9de0*/  @!P0 BRA `(.L_x_255) ;  /* 0xfffffffc00f08947 */ /* 0x004fea000383ffff */
[----:B------:R-:W-:Y:S05]  /*9df0*/  BRA `(.L_x_256) ;  /* 0xffffffa800bc7947 */ /* 0x000fea000383ffff */
.L_x_94:
[----:B------:R-:W-:-:S07]  /*9e00*/  MOV R0, UR5 ;  /* 0x0000000500007c02 */ /* 0x000fce0008000f00 */
.L_x_257:
[----:B-1----:R1:W2:Y:S02]  /*9e10*/  SYNCS.PHASECHK.TRANS64.TRYWAIT P0, [R0+URZ], R3 ;  /* 0x00000003000075a7 */ /* 0x0022a400080011ff */
[----:B--2---:R-:W-:Y:S05]  /*9e20*/  @!P0 NANOSLEEP.SYNCS 0x989680 ;  /* 0x009896800000895d */ /* 0x004fea0003900000 */
[----:B------:R-:W2:Y:S02]  /*9e30*/  @!P0 SYNCS.PHASECHK.TRANS64 P0, [R0+URZ], R3 ;  /* 0x00000003000085a7 */ /* 0x000ea400080010ff */
[----:B--2---:R-:W-:Y:S05]  /*9e40*/  @!P0 BRA `(.L_x_257) ;  /* 0xfffffffc00f08947 */ /* 0x004fea000383ffff */
[----:B------:R-:W-:Y:S05]  /*9e50*/  BRA `(.L_x_258) ;  /* 0xffffffa800c87947 */ /* 0x000fea000383ffff */
.L_x_95:
[----:B------:R-:W-:-:S07]  /*9e60*/  MOV R0, UR5 ;  /* 0x0000000500007c02 */ /* 0x000fce0008000f00 */
.L_x_259:
[----:B-1----:R1:W2:Y:S02]  /*9e70*/  SYNCS.PHASECHK.TRANS64.TRYWAIT P0, [R0+URZ], R3 ;  /* 0x00000003000075a7 */ /* 0x0022a400080011ff */
[----:B--2---:R-:W-:Y:S05]  /*9e80*/  @!P0 NANOSLEEP.SYNCS 0x989680 ;  /* 0x009896800000895d */ /* 0x004fea0003900000 */
[----:B------:R-:W2:Y:S02]  /*9e90*/  @!P0 SYNCS.PHASECHK.TRANS64 P0, [R0+URZ], R3 ;  /* 0x00000003000085a7 */ /* 0x000ea400080010ff */
[----:B--2---:R-:W-:Y:S05]  /*9ea0*/  @!P0 BRA `(.L_x_259) ;  /* 0xfffffffc00f08947 */ /* 0x004fea000383ffff */
[----:B------:R-:W-:Y:S05]  /*9eb0*/  BRA `(.L_x_260) ;  /* 0xffffffa800d47947 */ /* 0x000fea000383ffff */
.L_x_96:
[----:B------:R-:W-:-:S07]  /*9ec0*/  MOV R0, UR5 ;  /* 0x0000000500007c02 */ /* 0x000fce0008000f00 */
.L_x_261:
[----:B-1----:R1:W2:Y:S02]  /*9ed0*/  SYNCS.PHASECHK.TRANS64.TRYWAIT P0, [R0+URZ], R3 ;  /* 0x00000003000075a7 */ /* 0x0022a400080011ff */
[----:B--2---:R-:W-:Y:S05]  /*9ee0*/  @!P0 NANOSLEEP.SYNCS 0x989680 ;  /* 0x009896800000895d */ /* 0x004fea0003900000 */
[----:B------:R-:W2:Y:S02]  /*9ef0*/  @!P0 SYNCS.PHASECHK.TRANS64 P0, [R0+URZ], R3 ;  /* 0x00000003000085a7 */ /* 0x000ea400080010ff */
[----:B--2---:R-:W-:Y:S05]  /*9f00*/  @!P0 BRA `(.L_x_261) ;  /* 0xfffffffc00f08947 */ /* 0x004fea000383ffff */
[----:B------:R-:W-:Y:S05]  /*9f10*/  BRA `(.L_x_262) ;  /* 0xffffffa800e07947 */ /* 0x000fea000383ffff */
.L_x_99:
[----:B--2---:R2:W3:Y:S02]  /*9f20*/  SYNCS.PHASECHK.TRANS64.TRYWAIT P0, [R2+URZ+0x3e0], R4 ;  /* 0x0003e004020075a7 */ /* 0x0044e400080011ff */
[----:B---3--:R-:W-:Y:S05]  /*9f30*/  @!P0 NANOSLEEP.SYNCS 0x989680 ;  /* 0x009896800000895d */ /* 0x008fea0003900000 */
[----:B------:R-:W3:Y:S02]  /*9f40*/  @!P0 SYNCS.PHASECHK.TRANS64 P0, [R2+URZ+0x3e0], R4 ;  /* 0x0003e004020085a7 */ /* 0x000ee400080010ff */
[----:B---3--:R-:W-:Y:S05]  /*9f50*/  @!P0 BRA `(.L_x_99) ;  /* 0xfffffffc00f08947 */ /* 0x008fea000383ffff */
[----:B------:R-:W-:Y:S05]  /*9f60*/  BRA `(.L_x_263) ;  /* 0xffffffac003c7947 */ /* 0x000fea000383ffff */
.L_x_100:
[----:B------:R-:W-:-:S07]  /*9f70*/  MOV R2, UR4 ;  /* 0x0000000400027c02 */ /* 0x000fce0008000f00 */
.L_x_264:
[----:B--2---:R2:W3:Y:S02]  /*9f80*/  SYNCS.PHASECHK.TRANS64.TRYWAIT P0, [R2+URZ+0x390], R5 ;  /* 0x00039005020075a7 */ /* 0x0044e400080011ff */
[----:B---3--:R-:W-:Y:S05]  /*9f90*/  @!P0 NANOSLEEP.SYNCS 0x989680 ;  /* 0x009896800000895d */ /* 0x008fea0003900000 */
[----:B------:R-:W3:Y:S02]  /*9fa0*/  @!P0 SYNCS.PHASECHK.TRANS64 P0, [R2+URZ+0x390], R5 ;  /* 0x00039005020085a7 */ /* 0x000ee400080010ff */
[----:B---3--:R-:W-:Y:S05]  /*9fb0*/  @!P0 BRA `(.L_x_264) ;  /* 0xfffffffc00f08947 */ /* 0x008fea000383ffff */
[----:B------:R-:W-:Y:S05]  /*9fc0*/  BRA `(.L_x_265) ;  /* 0xffffffac004c7947 */ /* 0x000fea000383ffff */
.L_x_101:
[----:B--2---:R2:W3:Y:S02]  /*9fd0*/  SYNCS.PHASECHK.TRANS64.TRYWAIT P1, [R2+URZ+0x380], R4 ;  /* 0x00038004020075a7 */ /* 0x0044e400080211ff */
[----:B---3--:R-:W-:Y:S05]  /*9fe0*/  @!P1 NANOSLEEP.SYNCS 0x989680 ;  /* 0x009896800000995d */ /* 0x008fea0003900000 */
[----:B------:R-:W3:Y:S02]  /*9ff0*/  @!P1 SYNCS.PHASECHK.TRANS64 P1, [R2+URZ+0x380], R4 ;  /* 0x00038004020095a7 */ /* 0x000ee400080210ff */
[----:B---3--:R-:W-:Y:S05]  /*a000*/  @!P1 BRA `(.L_x_101) ;  /* 0xfffffffc00f09947 */ /* 0x008fea000383ffff */
[----:B------:R-:W-:Y:S05]  /*a010*/  BRA `(.L_x_266) ;  /* 0xffffffac007c7947 */ /* 0x000fea000383ffff */
.L_x_104:
[----:B------:R-:W-:-:S07]  /*a020*/  MOV R0, UR4 ;  /* 0x0000000400007c02 */ /* 0x000fce0008000f00 */
.L_x_267:
[----:B--2---:R2:W3:Y:S02]  /*a030*/  SYNCS.PHASECHK.TRANS64.TRYWAIT P0, [R0+URZ+0x390], R2 ;  /* 0x00039002000075a7 */ /* 0x0044e400080011ff */
[----:B---3--:R-:W-:Y:S05]  /*a040*/  @!P0 NANOSLEEP.SYNCS 0x989680 ;  /* 0x009896800000895d */ /* 0x008fea0003900000 */
[----:B------:R-:W3:Y:S02]  /*a050*/  @!P0 SYNCS.PHASECHK.TRANS64 P0, [R0+URZ+0x390], R2 ;  /* 0x00039002000085a7 */ /* 0x000ee400080010ff */
[----:B---3--:R-:W-:Y:S05]  /*a060*/  @!P0 BRA `(.L_x_267) ;  /* 0xfffffffc00f08947 */ /* 0x008fea000383ffff */
[----:B------:R-:W-:Y:S05]  /*a070*/  BRA `(.L_x_103) ;  /* 0xffffffac00d07947 */ /* 0x000fea000383ffff */
.L_x_111:
[----:B-1----:R1:W2:Y:S02]  /*a080*/  SYNCS.PHASECHK.TRANS64.TRYWAIT P1, [R0+URZ+0x380], R2 ;  /* 0x00038002000075a7 */ /* 0x0022a400080211ff */
[----:B--2---:R-:W-:Y:S05]  /*a090*/  @!P1 NANOSLEEP.SYNCS 0x989680 ;  /* 0x009896800000995d */ /* 0x004fea0003900000 */
[----:B------:R-:W2:Y:S02]  /*a0a0*/  @!P1 SYNCS.PHASECHK.TRANS64 P1, [R0+URZ+0x380], R2 ;  /* 0x00038002000095a7 */ /* 0x000ea400080210ff */
[----:B--2---:R-:W-:Y:S05]  /*a0b0*/  @!P1 BRA `(.L_x_111) ;  /* 0xfffffffc00f09947 */ /* 0x004fea000383ffff */
[----:B------:R-:W-:Y:S05]  /*a0c0*/  BRA `(.L_x_268) ;  /* 0xffffffb4002c7947 */ /* 0x000fea000383ffff */
.L_x_112:
[----:B------:R-:W-:-:S07]  /*a0d0*/  MOV R2, UR19 ;  /* 0x0000001300027c02 */ /* 0x000fce0008000f00 */
.L_x_269:
[----:B-1----:R1:W2:Y:S02]  /*a0e0*/  SYNCS.PHASECHK.TRANS64.TRYWAIT P0, [R2+URZ+0x3c0], R0 ;  /* 0x0003c000020075a7 */ /* 0x0022a400080011ff */
[----:B--2---:R-:W-:Y:S05]  /*a0f0*/  @!P0 NANOSLEEP.SYNCS 0x989680 ;  /* 0x009896800000895d */ /* 0x004fea0003900000 */
[----:B------:R-:W2:Y:S02]  /*a100*/  @!P0 SYNCS.PHASECHK.TRANS64 P0, [R2+URZ+0x3c0], R0 ;  /* 0x0003c000020085a7 */ /* 0x000ea400080010ff */
[----:B--2---:R-:W-:Y:S05]  /*a110*/  @!P0 BRA `(.L_x_269) ;  /* 0xfffffffc00f08947 */ /* 0x004fea000383ffff */
[----:B------:R-:W-:Y:S05]  /*a120*/  BRA `(.L_x_270) ;  /* 0xffffffb400607947 */ /* 0x000fea000383ffff */
.L_x_115:
[----:B------:R-:W-:Y:S07]  /*a130*/  MOV R0, UR6 ;  /* 0x0000000600007c02 */ /* 0x000fee0008000f00 */
.L_x_271:
[----:B-1----:R1:W2:Y:S02]  /*a140*/  SYNCS.PHASECHK.TRANS64.TRYWAIT P0, [R0+URZ], R2 ;  /* 0x00000002000075a7 */ /* 0x0022a400080011ff */
[----:B--2---:R-:W-:Y:S05]  /*a150*/  @!P0 NANOSLEEP.SYNCS 0x989680 ;  /* 0x009896800000895d */ /* 0x004fea0003900000 */
[----:B------:R-:W2:Y:S02]  /*a160*/  @!P0 SYNCS.PHASECHK.TRANS64 P0, [R0+URZ], R2 ;  /* 0x00000002000085a7 */ /* 0x000ea400080010ff */
[----:B--2---:R-:W-:Y:S05]  /*a170*/  @!P0 BRA `(.L_x_271) ;  /* 0xfffffffc00f08947 */ /* 0x004fea000383ffff */
[----:B------:R-:W-:Y:S05]  /*a180*/  BRA `(.L_x_114) ;  /* 0xffffffb400987947 */ /* 0x000fea000383ffff */
.L_x_118:
[----:B------:R-:W-:-:S07]  /*a190*/  MOV R0, UR4 ;  /* 0x0000000400007c02 */ /* 0x000fce0008000f00 */
.L_x_272:
[----:B--2---:R2:W4:Y:S02]  /*a1a0*/  SYNCS.PHASECHK.TRANS64.TRYWAIT P0, [R0+URZ], R2 ;  /* 0x00000002000075a7 */ /* 0x00452400080011ff */
[----:B----4-:R-:W-:Y:S05]  /*a1b0*/  @!P0 NANOSLEEP.SYNCS 0x989680 ;  /* 0x009896800000895d */ /* 0x010fea0003900000 */
[----:B------:R-:W4:Y:S02]  /*a1c0*/  @!P0 SYNCS.PHASECHK.TRANS64 P0, [R0+URZ], R2 ;  /* 0x00000002000085a7 */ /* 0x000f2400080010ff */
[----:B----4-:R-:W-:Y:S05]  /*a1d0*/  @!P0 BRA `(.L_x_272) ;  /* 0xfffffffc00f08947 */ /* 0x010fea000383ffff */
[----:B------:R-:W-:Y:S05]  /*a1e0*/  BRA `(.L_x_273) ;  /* 0xffffffb800387947 */ /* 0x000fea000383ffff */
.L_x_119:
[----:B------:R-:W-:-:S07]  /*a1f0*/  MOV R0, UR5 ;  /* 0x0000000500007c02 */ /* 0x000fce0008000f00 */
.L_x_274:
[----:B-1----:R1:W2:Y:S02]  /*a200*/  SYNCS.PHASECHK.TRANS64.TRYWAIT P0, [R0+URZ], R3 ;  /* 0x00000003000075a7 */ /* 0x0022a400080011ff */
[----:B--2---:R-:W-:Y:S05]  /*a210*/  @!P0 NANOSLEEP.SYNCS 0x989680 ;  /* 0x009896800000895d */ /* 0x004fea0003900000 */
[----:B------:R-:W2:Y:S02]  /*a220*/  @!P0 SYNCS.PHASECHK.TRANS64 P0, [R0+URZ], R3 ;  /* 0x00000003000085a7 */ /* 0x000ea400080010ff */
[----:B--2---:R-:W-:Y:S05]  /*a230*/  @!P0 BRA `(.L_x_274) ;  /* 0xfffffffc00f08947 */ /* 0x004fea000383ffff */
[----:B------:R-:W-:Y:S05]  /*a240*/  BRA `(.L_x_275) ;  /* 0xffffffb800447947 */ /* 0x000fea000383ffff */
.L_x_120:
[----:B------:R-:W-:-:S07]  /*a250*/  MOV R0, UR5 ;  /* 0x0000000500007c02 */ /* 0x000fce0008000f00 */
.L_x_276:
[----:B-1----:R1:W2:Y:S02]  /*a260*/  SYNCS.PHASECHK.TRANS64.TRYWAIT P0, [R0+URZ], R3 ;  /* 0x00000003000075a7 */ /* 0x0022a400080011ff */
[----:B--2---:R-:W-:Y:S05]  /*a270*/  @!P0 NANOSLEEP.SYNCS 0x989680 ;  /* 0x009896800000895d */ /* 0x004fea0003900000 */
[----:B------:R-:W2:Y:S02]  /*a280*/  @!P0 SYNCS.PHASECHK.TRANS64 P0, [R0+URZ], R3 ;  /* 0x00000003000085a7 */ /* 0x000ea400080010ff */
[----:B--2---:R-:W-:Y:S05]  /*a290*/  @!P0 BRA `(.L_x_276) ;  /* 0xfffffffc00f08947 */ /* 0x004fea000383ffff */
[----:B------:R-:W-:Y:S05]  /*a2a0*/  BRA `(.L_x_277) ;  /* 0xffffffb800507947 */ /* 0x000fea000383ffff */
.L_x_121:
[----:B-1----:R-:W-:-:S07]  /*a2b0*/  MOV R0, UR4 ;  /* 0x0000000400007c02 */ /* 0x002fce0008000f00 */
.L_x_278:
[----:B-1----:R1:W2:Y:S02]  /*a2c0*/  SYNCS.PHASECHK.TRANS64.TRYWAIT P0, [R0+URZ], R2 ;  /* 0x00000002000075a7 */ /* 0x0022a400080011ff */
[----:B--2---:R-:W-:Y:S05]  /*a2d0*/  @!P0 NANOSLEEP.SYNCS 0x989680 ;  /* 0x009896800000895d */ /* 0x004fea0003900000 */
[----:B------:R-:W2:Y:S02]  /*a2e0*/  @!P0 SYNCS.PHASECHK.TRANS64 P0, [R0+URZ], R2 ;  /* 0x00000002000085a7 */ /* 0x000ea400080010ff */
[----:B--2---:R-:W-:Y:S05]  /*a2f0*/  @!P0 BRA `(.L_x_278) ;  /* 0xfffffffc00f08947 */ /* 0x004fea000383ffff */
[----:B------:R-:W-:Y:S05]  /*a300*/  BRA `(.L_x_279) ;  /* 0xffffffb8005c7947 */ /* 0x000fea000383ffff */
.L_x_126:
[----:B--2---:R2:W3:Y:S02]  /*a310*/  SYNCS.PHASECHK.TRANS64.TRYWAIT P0, [R8+URZ+0x380], R0 ;  /* 0x00038000080075a7 */ /* 0x0044e400080011ff */
[----:B---3--:R-:W-:Y:S05]  /*a320*/  @!P0 NANOSLEEP.SYNCS 0x989680 ;  /* 0x009896800000895d */ /* 0x008fea0003900000 */
[----:B------:R-:W3:Y:S02]  /*a330*/  @!P0 SYNCS.PHASECHK.TRANS64 P0, [R8+URZ+0x380], R0 ;  /* 0x00038000080085a7 */ /* 0x000ee400080010ff */
[----:B---3--:R-:W-:Y:S05]  /*a340*/  @!P0 BRA `(.L_x_126) ;  /* 0xfffffffc00f08947 */ /* 0x008fea000383ffff */
[----:B------:R-:W-:Y:S05]  /*a350*/  BRA `(.L_x_280) ;  /* 0xffffffbc00847947 */ /* 0x000fea000383ffff */
.L_x_129:
[----:B--2---:R-:W-:Y:S07]  /*a360*/  MOV R0, UR17 ;  /* 0x0000001100007c02 */ /* 0x004fee0008000f00 */
.L_x_281:
[----:B--2---:R2:W3:Y:S02]  /*a370*/  SYNCS.PHASECHK.TRANS64.TRYWAIT P1, [R0+URZ+0x378], R4 ;  /* 0x00037804000075a7 */ /* 0x0044e400080211ff */
[----:B---3--:R-:W-:Y:S05]  /*a380*/  @!P1 NANOSLEEP.SYNCS 0x989680 ;  /* 0x009896800000995d */ /* 0x008fea0003900000 */
[----:B------:R-:W3:Y:S02]  /*a390*/  @!P1 SYNCS.PHASECHK.TRANS64 P1, [R0+URZ+0x378], R4 ;  /* 0x00037804000095a7 */ /* 0x000ee400080210ff */
[----:B---3--:R-:W-:Y:S05]  /*a3a0*/  @!P1 BRA `(.L_x_281) ;  /* 0xfffffffc00f09947 */ /* 0x008fea000383ffff */
[----:B------:R-:W-:Y:S05]  /*a3b0*/  BRA `(.L_x_128) ;  /* 0xffffffc000f87947 */ /* 0x000fea000383ffff */
.L_x_132:
[----:B--2---:R-:W-:Y:S07]  /*a3c0*/  MOV R0, UR17 ;  /* 0x0000001100007c02 */ /* 0x004fee0008000f00 */
.L_x_282:
[----:B--2---:R2:W3:Y:S02]  /*a3d0*/  SYNCS.PHASECHK.TRANS64.TRYWAIT P0, [R0+URZ+0x368], R2 ;  /* 0x00036802000075a7 */ /* 0x0044e400080011ff */
[----:B---3--:R-:W-:Y:S05]  /*a3e0*/  @!P0 NANOSLEEP.SYNCS 0x989680 ;  /* 0x009896800000895d */ /* 0x008fea0003900000 */
[----:B------:R-:W3:Y:S02]  /*a3f0*/  @!P0 SYNCS.PHASECHK.TRANS64 P0, [R0+URZ+0x368], R2 ;  /* 0x00036802000085a7 */ /* 0x000ee400080010ff */
[----:B---3--:R-:W-:Y:S05]  /*a400*/  @!P0 BRA `(.L_x_282) ;  /* 0xfffffffc00f08947 */ /* 0x008fea000383ffff */
[----:B------:R-:W-:Y:S05]  /*a410*/  BRA `(.L_x_283) ;  /* 0xffffffc4004c7947 */ /* 0x000fea000383ffff */
.L_x_135:
[----:B---3--:R3:W1:Y:S02]  /*a420*/  SYNCS.PHASECHK.TRANS64.TRYWAIT P0, [R3+URZ+0x380], R0 ;  /* 0x00038000030075a7 */ /* 0x00866400080011ff */
[----:B-1----:R-:W-:Y:S05]  /*a430*/  @!P0 NANOSLEEP.SYNCS 0x989680 ;  /* 0x009896800000895d */ /* 0x002fea0003900000 */
[----:B------:R-:W1:Y:S02]  /*a440*/  @!P0 SYNCS.PHASECHK.TRANS64 P0, [R3+URZ+0x380], R0 ;  /* 0x00038000030085a7 */ /* 0x000e6400080010ff */
[----:B-1----:R-:W-:Y:S05]  /*a450*/  @!P0 BRA `(.L_x_135) ;  /* 0xfffffffc00f08947 */ /* 0x002fea000383ffff */
[----:B------:R-:W-:Y:S05]  /*a460*/  BRA `(.L_x_284) ;  /* 0xffffffc800987947 */ /* 0x000fea000383ffff */
.L_x_146:
[----:B-1----:R-:W-:Y:S04]  /*a470*/  MOV R0, UR44 ;  /* 0x0000002c00007c02 */ /* 0x002fe80008000f00 */
[----:B------:R1:W2:Y:S03]  /*a480*/  SYNCS.PHASECHK.TRANS64.TRYWAIT P1, [R0+URZ+0x360], R4 ;  /* 0x00036004000075a7 */ /* 0x0002a600080211ff */
[----:B--2---:R-:W-:Y:S05]  /*a490*/  @!P1 NANOSLEEP.SYNCS 0x989680 ;  /* 0x009896800000995d */ /* 0x004fea0003900000 */
[----:B------:R-:W2:Y:S02]  /*a4a0*/  @!P1 SYNCS.PHASECHK.TRANS64 P1, [R0+URZ+0x360], R4 ;  /* 0x00036004000095a7 */ /* 0x000ea400080210ff */
[----:B--2---:R-:W-:Y:S05]  /*a4b0*/  @!P1 BRA `(.L_x_146) ;  /* 0xfffffffc00ec9947 */ /* 0x004fea000383ffff */
[----:B------:R-:W-:Y:S05]  /*a4c0*/  BRA `(.L_x_145) ;  /* 0xffffffd400e87947 */ /* 0x000fea000383ffff */
.L_x_148:
[----:B------:R1:W1:Y:S02]  /*a4d0*/  SYNCS.PHASECHK.TRANS64.TRYWAIT P1, [R22+URZ+0x3a0], R3 ;  /* 0x0003a003160075a7 */ /* 0x00026400080211ff */
[----:B-1----:R-:W-:Y:S05]  /*a4e0*/  @!P1 NANOSLEEP.SYNCS 0x989680 ;  /* 0x009896800000995d */ /* 0x002fea0003900000 */
[----:B------:R-:W1:Y:S02]  /*a4f0*/  @!P1 SYNCS.PHASECHK.TRANS64 P1, [R22+URZ+0x3a0], R3 ;  /* 0x0003a003160095a7 */ /* 0x000e6400080210ff */
[----:B-1----:R-:W-:Y:S05]  /*a500*/  @!P1 BRA `(.L_x_148) ;  /* 0xfffffffc00f09947 */ /* 0x002fea000383ffff */
[----:B------:R-:W-:Y:S05]  /*a510*/  BRA `(.L_x_147) ;  /* 0xffffffd800247947 */ /* 0x000fea000383ffff */
        .weak           $__internal_0_$__cuda_sm10x_tcgen05_guardrail_trap_col_being_dealloced_not_returned_by_alloc
        .type           $__internal_0_$__cuda_sm10x_tcgen05_guardrail_trap_col_being_dealloced_not_returned_by_alloc,@function
        .size           $__internal_0_$__cuda_sm10x_tcgen05_guardrail_trap_col_being_dealloced_not_returned_by_alloc,($__internal_1_$__cuda_sm10x_tcgen05_guardrail_trap_phase_invalid_during_alloc - $__internal_0_$__cuda_sm10x_tcgen05_guardrail_trap_col_being_dealloced_not_returned_by_alloc)
$__internal_0_$__cuda_sm10x_tcgen05_guardrail_trap_col_being_dealloced_not_returned_by_alloc:
[----:B------:R-:W-:Y:S05]  /*a520*/  BPT.TRAP 0x1 ;  /* 0x000000040000795c */ /* 0x000fea0000300000 */
[----:B------:R-:W-:-:S04]  /*a530*/  HFMA2 R3, -RZ, RZ, 0, 0 ;  /* 0x00000000ff037431 */ /* 0x000fc800000001ff */
[----:B------:R-:W-:Y:S05]  /*a540*/  RET.REL.NODEC R2 `(_ZN7cutlass13device_kernelINS_4gemm6kernel13GemmUniversalIN4cute5tupleIJiiiiEEENS1_10collective13CollectiveMmaINS1_35MainloopSm100TmaUmmaWarpSpecializedILi54ELi2ELi4ENS5_IJNS4_1CILi4EEENSA_ILi1EEESC_EEEEENS5_IJNSA_ILi64EEESF_NSA_ILi32EEEEEENS_12float_e5m2_tENS5_IJlSC_lEEESI_SJ_NS4_8TiledMMAINS4_8MMA_AtomIJNS4_10MMA_TraitsINS4_19SM100_MMA_F8F6F4_SSEJSI_SI_fSF_SF_NS4_17integral_constantINS4_4UMMA5MajorELSQ_0EEESR_NSO_INSP_7ScaleInELSS_0EEEST_EEEEEENS4_6LayoutINS5_IJSC_SC_SC_EEENS5_IJNSA_ILi0EEESY_SY_EEEEENS5_IJNS4_10UnderscoreES11_S11_EEEEENS4_13SM90_TMA_LOADENS4_14ComposedLayoutINS4_7SwizzleILi1ELi4ELi3EEENS4_18smem_ptr_flag_bitsILi8EEENSW_INS5_IJNSA_ILi8EEESG_EEENS5_IJSG_SC_EEEEEEEvNS4_8identityENS4_23SM90_TMA_LOAD_MULTICASTES1E_vS1F_EENS_8epilogue10collective18CollectiveEpilogueINS1I_23Sm100TmaWarpSpecializedILi1ELi1ELi32ELb0ELb0EEEJSH_NS5_IJNSW_ISF_SC_EES1N_EEESI_SJ_SI_SJ_NS1I_6fusion15FusionCallbacksIS1M_NS1P_17LinearCombinationISI_fSI_fLNS_15FloatRoundStyleE2EEESH_S1O_JEEENS4_5SM1004TMEM4LOAD26SM100_TMEM_LOAD_16dp32b32xES14_NS15_INS16_ILi2ELi4ELi3EEES19_NSW_INS5_IJS1A_SF_EEENS5_IJSF_SC_EEEEEEENS4_39AutoVectorizingCopyWithAssumedAlignmentILi128EEENS4_14SM90_TMA_STOREES23_S25_S25_EEEvvEEEEvNT_6ParamsE) ;  /* 0xffffff5802ac7950 */ /* 0x000fea0003c3ffff */
        .weak           $__internal_1_$__cuda_sm10x_tcgen05_guardrail_trap_phase_invalid_during_alloc
        .type           $__internal_1_$__cuda_sm10x_tcgen05_guardrail_trap_phase_invalid_during_alloc,@function
        .size           $__internal_1_$__cuda_sm10x_tcgen05_guardrail_trap_phase_invalid_during_alloc,($__internal_2_$__cuda_sm10x_tcgen05_guardrail_trap_unallocated_columns_being_dealloced - $__internal_1_$__cuda_sm10x_tcgen05_guardrail_trap_phase_invalid_during_alloc)
$__internal_1_$__cuda_sm10x_tcgen05_guardrail_trap_phase_invalid_during_alloc:
[----:B------:R-:W-:Y:S05]  /*a550*/  BPT.TRAP 0x1 ;  /* 0x000000040000795c */ /* 0x000fea0000300000 */
[----:B------:R-:W-:-:S04]  /*a560*/  MOV R5, 0x0 ;  /* 0x0000000000057802 */ /* 0x000fc80000000f00 */
[----:B------:R-:W-:Y:S05]  /*a570*/  RET.REL.NODEC R4 `(_ZN7cutlass13device_kernelINS_4gemm6kernel13GemmUniversalIN4cute5tupleIJiiiiEEENS1_10collective13CollectiveMmaINS1_35MainloopSm100TmaUmmaWarpSpecializedILi54ELi2ELi4ENS5_IJNS4_1CILi4EEENSA_ILi1EEESC_EEEEENS5_IJNSA_ILi64EEESF_NSA_ILi32EEEEEENS_12float_e5m2_tENS5_IJlSC_lEEESI_SJ_NS4_8TiledMMAINS4_8MMA_AtomIJNS4_10MMA_TraitsINS4_19SM100_MMA_F8F6F4_SSEJSI_SI_fSF_SF_NS4_17integral_constantINS4_4UMMA5MajorELSQ_0EEESR_NSO_INSP_7ScaleInELSS_0EEEST_EEEEEENS4_6LayoutINS5_IJSC_SC_SC_EEENS5_IJNSA_ILi0EEESY_SY_EEEEENS5_IJNS4_10UnderscoreES11_S11_EEEEENS4_13SM90_TMA_LOADENS4_14ComposedLayoutINS4_7SwizzleILi1ELi4ELi3EEENS4_18smem_ptr_flag_bitsILi8EEENSW_INS5_IJNSA_ILi8EEESG_EEENS5_IJSG_SC_EEEEEEEvNS4_8identityENS4_23SM90_TMA_LOAD_MULTICASTES1E_vS1F_EENS_8epilogue10collective18CollectiveEpilogueINS1I_23Sm100TmaWarpSpecializedILi1ELi1ELi32ELb0ELb0EEEJSH_NS5_IJNSW_ISF_SC_EES1N_EEESI_SJ_SI_SJ_NS1I_6fusion15FusionCallbacksIS1M_NS1P_17LinearCombinationISI_fSI_fLNS_15FloatRoundStyleE2EEESH_S1O_JEEENS4_5SM1004TMEM4LOAD26SM100_TMEM_LOAD_16dp32b32xES14_NS15_INS16_ILi2ELi4ELi3EEES19_NSW_INS5_IJS1A_SF_EEENS5_IJSF_SC_EEEEEEENS4_39AutoVectorizingCopyWithAssumedAlignmentILi128EEENS4_14SM90_TMA_STOREES23_S25_S25_EEEvvEEEEvNT_6ParamsE) ;  /* 0xffffff5804a07950 */ /* 0x000fea0003c3ffff */
        .weak           $__internal_2_$__cuda_sm10x_tcgen05_guardrail_trap_unallocated_columns_being_dealloced
        .type           $__internal_2_$__cuda_sm10x_tcgen05_guardrail_trap_unallocated_columns_being_dealloced,@function
        .size           $__internal_2_$__cuda_sm10x_tcgen05_guardrail_trap_unallocated_columns_being_dealloced,(.L_x_286 - $__internal_2_$__cuda_sm10x_tcgen05_guardrail_trap_unallocated_columns_being_dealloced)
$__internal_2_$__cuda_sm10x_tcgen05_guardrail_trap_unallocated_columns_being_dealloced:
[----:B------:R-:W-:Y:S05]  /*a580*/  BPT.TRAP 0x1 ;  /* 0x000000040000795c */ /* 0x000fea0000300000 */
[----:B------:R-:W-:-:S04]  /*a590*/  HFMA2 R3, -RZ, RZ, 0, 0 ;  /* 0x00000000ff037431 */ /* 0x000fc800000001ff */
[----:B------:R-:W-:Y:S05]  /*a5a0*/  RET.REL.NODEC R2 `(_ZN7cutlass13device_kernelINS_4gemm6kernel13GemmUniversalIN4cute5tupleIJiiiiEEENS1_10collective13CollectiveMmaINS1_35MainloopSm100TmaUmmaWarpSpecializedILi54ELi2ELi4ENS5_IJNS4_1CILi4EEENSA_ILi1EEESC_EEEEENS5_IJNSA_ILi64EEESF_NSA_ILi32EEEEEENS_12float_e5m2_tENS5_IJlSC_lEEESI_SJ_NS4_8TiledMMAINS4_8MMA_AtomIJNS4_10MMA_TraitsINS4_19SM100_MMA_F8F6F4_SSEJSI_SI_fSF_SF_NS4_17integral_constantINS4_4UMMA5MajorELSQ_0EEESR_NSO_INSP_7ScaleInELSS_0EEEST_EEEEEENS4_6LayoutINS5_IJSC_SC_SC_EEENS5_IJNSA_ILi0EEESY_SY_EEEEENS5_IJNS4_10UnderscoreES11_S11_EEEEENS4_13SM90_TMA_LOADENS4_14ComposedLayoutINS4_7SwizzleILi1ELi4ELi3EEENS4_18smem_ptr_flag_bitsILi8EEENSW_INS5_IJNSA_ILi8EEESG_EEENS5_IJSG_SC_EEEEEEEvNS4_8identityENS4_23SM90_TMA_LOAD_MULTICASTES1E_vS1F_EENS_8epilogue10collective18CollectiveEpilogueINS1I_23Sm100TmaWarpSpecializedILi1ELi1ELi32ELb0ELb0EEEJSH_NS5_IJNSW_ISF_SC_EES1N_EEESI_SJ_SI_SJ_NS1I_6fusion15FusionCallbacksIS1M_NS1P_17LinearCombinationISI_fSI_fLNS_15FloatRoundStyleE2EEESH_S1O_JEEENS4_5SM1004TMEM4LOAD26SM100_TMEM_LOAD_16dp32b32xES14_NS15_INS16_ILi2ELi4ELi3EEES19_NSW_INS5_IJS1A_SF_EEENS5_IJSF_SC_EEEEEEENS4_39AutoVectorizingCopyWithAssumedAlignmentILi128EEENS4_14SM90_TMA_STOREES23_S25_S25_EEEvvEEEEvNT_6ParamsE) ;  /* 0xffffff5802947950 */ /* 0x000fea0003c3ffff */
.L_x_285:
[----:B------:R-:W-:-:S00]  /*a5b0*/  BRA `(.L_x_285) ;  /* 0xfffffffc00fc7947 */ /* 0x000fc0000383ffff */
[----:B------:R-:W-:-:S00]  /*a5c0*/  NOP ;  /* 0x0000000000007918 */ /* 0x000fc00000000000 */
        /* <DEDUP_REMOVED lines=11> */
.L_x_286:


//--------------------- .nv.global.init           --------------------------
	.section	.nv.global.init,"aw",@progbits
.nv.global.init:
	.type		$str$27,@object
	.size		$str$27,($str$28 - $str$27)
$str$27:
        /*0000*/ 	.byte	0x28, 0x61, 0x64, 0x64, 0x72, 0x65, 0x73, 0x73, 0x20, 0x26, 0x20, 0x6d, 0x61, 0x73, 0x6b, 0x29
        /*0010*/ 	.byte	0x20, 0x3d, 0x3d, 0x20, 0x30, 0x00
	.type		$str$28,@object
	.size		$str$28,($str$26 - $str$28)
$str$28:
        /*0016*/ 	.byte	0x2f, 0x74, 0x6d, 0x70, 0x2f, 0x63, 0x75, 0x74, 0x6c, 0x61, 0x73, 0x73, 0x5f, 0x73, 0x77, 0x65
        /*0026*/ 	.byte	0x65, 0x70, 0x5f, 0x73, 0x72, 0x63, 0x2f, 0x69, 0x6e, 0x63, 0x6c, 0x75, 0x64, 0x65, 0x2f, 0x63
        /*0036*/ 	.byte	0x75, 0x74, 0x65, 0x2f, 0x70, 0x6f, 0x69, 0x6e, 0x74, 0x65, 0x72, 0x5f, 0x66, 0x6c, 0x61, 0x67
        /*0046*/ 	.byte	0x67, 0x65, 0x64, 0x2e, 0x68, 0x70, 0x70, 0x00
	.type		$str$26,@object
	.size		$str$26,($str$25 - $str$26)
$str$26:
        /*004e*/ 	.byte	0x2f, 0x74, 0x6d, 0x70, 0x2f, 0x63, 0x75, 0x74, 0x6c, 0x61, 0x73, 0x73, 0x5f, 0x73, 0x77, 0x65
        /*005e*/ 	.byte	0x65, 0x70, 0x5f, 0x73, 0x72, 0x63, 0x2f, 0x69, 0x6e, 0x63, 0x6c, 0x75, 0x64, 0x65, 0x2f, 0x63
        /*006e*/ 	.byte	0x75, 0x74, 0x65, 0x2f, 0x61, 0x74, 0x6f, 0x6d, 0x2f, 0x63, 0x6f, 0x70, 0x79, 0x5f, 0x74, 0x72
        /*007e*/ 	.byte	0x61, 0x69, 0x74, 0x73, 0x5f, 0x73, 0x6d, 0x31, 0x30, 0x30, 0x2e, 0x68, 0x70, 0x70, 0x00
	.type		$str$25,@object
	.size		$str$25,(__unnamed_1 - $str$25)
$str$25:
        /*008d*/ 	.byte	0x28, 0x28, 0x75, 0x69, 0x6e, 0x74, 0x33, 0x32, 0x5f, 0x74, 0x28, 0x74, 0x68, 0x72, 0x65, 0x61
        /*009d*/ 	.byte	0x64, 0x49, 0x64, 0x78, 0x2e, 0x78, 0x29, 0x20, 0x2f, 0x20, 0x33, 0x32, 0x29, 0x20, 0x25, 0x20
        /*00ad*/ 	.byte	0x34, 0x29, 0x20, 0x3d, 0x3d, 0x20, 0x28, 0x28, 0x28, 0x74, 0x6d, 0x65, 0x6d, 0x5f, 0x61, 0x64
        /*00bd*/ 	.byte	0x64, 0x72, 0x20, 0x3e, 0x3e, 0x20, 0x31, 0x36, 0x29, 0x20, 0x2f, 0x20, 0x33, 0x32, 0x29, 0x20
        /*00cd*/ 	.byte	0x25, 0x20, 0x34, 0x29, 0x00
	.type		__unnamed_1,@object
	.size		__unnamed_1,(__unnamed_2 - __unnamed_1)
__unnamed_1:
        /*00d2*/ 	.byte	0x61, 0x75, 0x74, 0x6f, 0x20, 0x63, 0x75, 0x74, 0x65, 0x3a, 0x3a, 0x61, 0x73, 0x5f, 0x70, 0x6f
        /* <DEDUP_REMOVED lines=24> */
        /*0262*/ 	.byte	0x3c, 0x34, 0x30, 0x39, 0x36, 0x3e, 0x3e, 0x3e, 0x3e, 0x5d, 0x00
	.type		__unnamed_2,@object
	.size		__unnamed_2,(.L_2 - __unnamed_2)
__unnamed_2:
        /* <DEDUP_REMOVED lines=40> */
        /*04ed*/ 	.byte	0x74, 0x65, 0x3a, 0x3a, 0x43, 0x3c, 0x30, 0x3e, 0x3e, 0x3e, 0x3e, 0x5d, 0x00
.L_2:


//--------------------- .nv.shared._ZN7cutlass13device_kernelINS_4gemm6kernel13GemmUniversalIN4cute5tupleIJiiiiEEENS1_10collective13CollectiveMmaINS1_35MainloopSm100TmaUmmaWarpSpecializedILi54ELi2ELi4ENS5_IJNS4_1CILi4EEENSA_ILi1EEESC_EEEEENS5_IJNSA_ILi64EEESF_NSA_ILi32EEEEEENS_12float_e5m2_tENS5_IJlSC_lEEESI_SJ_NS4_8TiledMMAINS4_8MMA_AtomIJNS4_10MMA_TraitsINS4_19SM100_MMA_F8F6F4_SSEJSI_SI_fSF_SF_NS4_17integral_constantINS4_4UMMA5MajorELSQ_0EEESR_NSO_INSP_7ScaleInELSS_0EEEST_EEEEEENS4_6LayoutINS5_IJSC_SC_SC_EEENS5_IJNSA_ILi0EEESY_SY_EEEEENS5_IJNS4_10UnderscoreES11_S11_EEEEENS4_13SM90_TMA_LOADENS4_14ComposedLayoutINS4_7SwizzleILi1ELi4ELi3EEENS4_18smem_ptr_flag_bitsILi8EEENSW_INS5_IJNSA_ILi8EEESG_EEENS5_IJSG_SC_EEEEEEEvNS4_8identityENS4_23SM90_TMA_LOAD_MULTICASTES1E_vS1F_EENS_8epilogue10collective18CollectiveEpilogueINS1I_23Sm100TmaWarpSpecializedILi1ELi1ELi32ELb0ELb0EEEJSH_NS5_IJNSW_ISF_SC_EES1N_EEESI_SJ_SI_SJ_NS1I_6fusion15FusionCallbacksIS1M_NS1P_17LinearCombinationISI_fSI_fLNS_15FloatRoundStyleE2EEESH_S1O_JEEENS4_5SM1004TMEM4LOAD26SM100_TMEM_LOAD_16dp32b32xES14_NS15_INS16_ILi2ELi4ELi3EEES19_NSW_INS5_IJS1A_SF_EEENS5_IJSF_SC_EEEEEEENS4_39AutoVectorizingCopyWithAssumedAlignmentILi128EEENS4_14SM90_TMA_STOREES23_S25_S25_EEEvvEEEEvNT_6ParamsE --------------------------
	.section	.nv.shared._ZN7cutlass13device_kernelINS_4gemm6kernel13GemmUniversalIN4cute5tupleIJiiiiEEENS1_10collective13CollectiveMmaINS1_35MainloopSm100TmaUmmaWarpSpecializedILi54ELi2ELi4ENS5_IJNS4_1CILi4EEENSA_ILi1EEESC_EEEEENS5_IJNSA_ILi64EEESF_NSA_ILi32EEEEEENS_12float_e5m2_tENS5_IJlSC_lEEESI_SJ_NS4_8TiledMMAINS4_8MMA_AtomIJNS4_10MMA_TraitsINS4_19SM100_MMA_F8F6F4_SSEJSI_SI_fSF_SF_NS4_17integral_constantINS4_4UMMA5MajorELSQ_0EEESR_NSO_INSP_7ScaleInELSS_0EEEST_EEEEEENS4_6LayoutINS5_IJSC_SC_SC_EEENS5_IJNSA_ILi0EEESY_SY_EEEEENS5_IJNS4_10UnderscoreES11_S11_EEEEENS4_13SM90_TMA_LOADENS4_14ComposedLayoutINS4_7SwizzleILi1ELi4ELi3EEENS4_18smem_ptr_flag_bitsILi8EEENSW_INS5_IJNSA_ILi8EEESG_EEENS5_IJSG_SC_EEEEEEEvNS4_8identityENS4_23SM90_TMA_LOAD_MULTICASTES1E_vS1F_EENS_8epilogue10collective18CollectiveEpilogueINS1I_23Sm100TmaWarpSpecializedILi1ELi1ELi32ELb0ELb0EEEJSH_NS5_IJNSW_ISF_SC_EES1N_EEESI_SJ_SI_SJ_NS1I_6fusion15FusionCallbacksIS1M_NS1P_17LinearCombinationISI_fSI_fLNS_15FloatRoundStyleE2EEESH_S1O_JEEENS4_5SM1004TMEM4LOAD26SM100_TMEM_LOAD_16dp32b32xES14_NS15_INS16_ILi2ELi4ELi3EEES19_NSW_INS5_IJS1A_SF_EEENS5_IJSF_SC_EEEEEEENS4_39AutoVectorizingCopyWithAssumedAlignmentILi128EEENS4_14SM90_TMA_STOREES23_S25_S25_EEEvvEEEEvNT_6ParamsE,"aw",@nobits
	.sectionflags	@""
	.align	16
	.zero		1024


//--------------------- .nv.shared.reserved.0     --------------------------
	.section	.nv.shared.reserved.0,"aw",@nobits
	.weak		__nv_reservedSMEM_offset_0_alias
	.size		__nv_reservedSMEM_offset_0_alias, 0, 64
	.other		__nv_reservedSMEM_offset_0_alias,@"STO_CUDA_RESERVED_SHARED STV_DEFAULT"
__nv_reservedSMEM_offset_0_alias:
	.zero		0
.nv.shared.reserved.0:
	.zero		64
	.weak		__nv_reservedSMEM_tcgen05_partition
	.type		__nv_reservedSMEM_tcgen05_partition,@object
	.size		__nv_reservedSMEM_tcgen05_partition,(.L_0 - __nv_reservedSMEM_tcgen05_partition)
__nv_reservedSMEM_tcgen05_partition:
	.zero		32
.L_0:


//--------------------- .nv.global                --------------------------
	.section	.nv.global,"aw",@nobits
.nv.global:
	.type		_ZN40_INTERNAL_c82b6330_4_k_cu_511dbed5_167514cute1_E,@object
	.size		_ZN40_INTERNAL_c82b6330_4_k_cu_511dbed5_167514cute1_E,(_ZN40_INTERNAL_c82b6330_4_k_cu_511dbed5_167514cuda3std3__45__cpo6cbeginE - _ZN40_INTERNAL_c82b6330_4_k_cu_511dbed5_167514cute1_E)
_ZN40_INTERNAL_c82b6330_4_k_cu_511dbed5_167514cute1_E:
	.zero		1
	.type		_ZN40_INTERNAL_c82b6330_4_k_cu_511dbed5_167514cuda3std3__45__cpo6cbeginE,@object
	.size		_ZN40_INTERNAL_c82b6330_4_k_cu_511dbed5_167514cuda3std3__45__cpo6cbeginE,(_ZN40_INTERNAL_c82b6330_4_k_cu_511dbed5_167514cuda3std3__48in_placeE - _ZN40_INTERNAL_c82b6330_4_k_cu_511dbed5_167514cuda3std3__45__cpo6cbeginE)
_ZN40_INTERNAL_c82b6330_4_k_cu_511dbed5_167514cuda3std3__45__cpo6cbeginE:
	.zero		1
	.type		_ZN40_INTERNAL_c82b6330_4_k_cu_511dbed5_167514cuda3std3__48in_placeE,@object
	.size		_ZN40_INTERNAL_c82b6330_4_k_cu_511dbed5_167514cuda3std3__48in_placeE,(_ZN40_INTERNAL_c82b6330_4_k_cu_511dbed5_167514cuda3std6ranges3__45__cpo9iter_moveE - _ZN40_INTERNAL_c82b6330_4_k_cu_511dbed5_167514cuda3std3__48in_placeE)
_ZN40_INTERNAL_c82b6330_4_k_cu_511dbed5_167514cuda3std3__48in_placeE:
	.zero		1
	.type		_ZN40_INTERNAL_c82b6330_4_k_cu_511dbed5_167514cuda3std6ranges3__45__cpo9iter_moveE,@object
	.size		_ZN40_INTERNAL_c82b6330_4_k_cu_511dbed5_167514cuda3std6ranges3__45__cpo9iter_moveE,(_ZN40_INTERNAL_c82b6330_4_k_cu_511dbed5_167514cuda3std3__45__cpo5beginE - _ZN40_INTERNAL_c82b6330_4_k_cu_511dbed5_167514cuda3std6ranges3__45__cpo9iter_moveE)
_ZN40_INTERNAL_c82b6330_4_k_cu_511dbed5_167514cuda3std6ranges3__45__cpo9iter_moveE:
	.zero		1
	.type		_ZN40_INTERNAL_c82b6330_4_k_cu_511dbed5_167514cuda3std3__45__cpo5beginE,@object
	.size		_ZN40_INTERNAL_c82b6330_4_k_cu_511dbed5_167514cuda3std3__45__cpo5beginE,(_ZN40_INTERNAL_c82b6330_4_k_cu_511dbed5_167514cuda3std3__442_GLOBAL__N__c82b6330_4_k_cu_511dbed5_167516ignoreE - _ZN40_INTERNAL_c82b6330_4_k_cu_511dbed5_167514cuda3std3__45__cpo5beginE)
_ZN40_INTERNAL_c82b6330_4_k_cu_511dbed5_167514cuda3std3__45__cpo5beginE:
	.zero		1
	.type		_ZN40_INTERNAL_c82b6330_4_k_cu_511dbed5_167514cuda3std3__442_GLOBAL__N__c82b6330_4_k_cu_511dbed5_167516ignoreE,@object
	.size		_ZN40_INTERNAL_c82b6330_4_k_cu_511dbed5_167514cuda3std3__442_GLOBAL__N__c82b6330_4_k_cu_511dbed5_167516ignoreE,(_ZN40_INTERNAL_c82b6330_4_k_cu_511dbed5_167514cute7productE - _ZN40_INTERNAL_c82b6330_4_k_cu_511dbed5_167514cuda3std3__442_GLOBAL__N__c82b6330_4_k_cu_511dbed5_167516ignoreE)
_ZN40_INTERNAL_c82b6330_4_k_cu_511dbed5_167514cuda3std3__442_GLOBAL__N__c82b6330_4_k_cu_511dbed5_167516ignoreE:
	.zero		1
	.type		_ZN40_INTERNAL_c82b6330_4_k_cu_511dbed5_167514cute7productE,@object
	.size		_ZN40_INTERNAL_c82b6330_4_k_cu_511dbed5_167514cute7productE,(_ZN40_INTERNAL_c82b6330_4_k_cu_511dbed5_167514cuda3std3__45__cpo3endE - _ZN40_INTERNAL_c82b6330_4_k_cu_511dbed5_167514cute7productE)
_ZN40_INTERNAL_c82b6330_4_k_cu_511dbed5_167514cute7productE:
	.zero		1
	.type		_ZN40_INTERNAL_c82b6330_4_k_cu_511dbed5_167514cuda3std3__45__cpo3endE,@object
	.size		_ZN40_INTERNAL_c82b6330_4_k_cu_511dbed5_167514cuda3std3__45__cpo3endE,(_ZN40_INTERNAL_c82b6330_4_k_cu_511dbed5_167514cuda3std3__419piecewise_constructE - _ZN40_INTERNAL_c82b6330_4_k_cu_511dbed5_167514cuda3std3__45__cpo3endE)
_ZN40_INTERNAL_c82b6330_4_k_cu_511dbed5_167514cuda3std3__45__cpo3endE:
	.zero		1
	.type		_ZN40_INTERNAL_c82b6330_4_k_cu_511dbed5_167514cuda3std3__419piecewise_constructE,@object
	.size		_ZN40_INTERNAL_c82b6330_4_k_cu_511dbed5_167514cuda3std3__419piecewise_constructE,(_ZN40_INTERNAL_c82b6330_4_k_cu_511dbed5_167514cuda3std3__45__cpo4cendE - _ZN40_INTERNAL_c82b6330_4_k_cu_511dbed5_167514cuda3std3__419piecewise_constructE)
_ZN40_INTERNAL_c82b6330_4_k_cu_511dbed5_167514cuda3std3__419piecewise_constructE:
	.zero		1
	.type		_ZN40_INTERNAL_c82b6330_4_k_cu_511dbed5_167514cuda3std3__45__cpo4cendE,@object
	.size		_ZN40_INTERNAL_c82b6330_4_k_cu_511dbed5_167514cuda3std3__45__cpo4cendE,(_ZN40_INTERNAL_c82b6330_4_k_cu_511dbed5_167514cuda3std6ranges3__45__cpo4swapE - _ZN40_INTERNAL_c82b6330_4_k_cu_511dbed5_167514cuda3std3__45__cpo4cendE)
_ZN40_INTERNAL_c82b6330_4_k_cu_511dbed5_167514cuda3std3__45__cpo4cendE:
	.zero		1
	.type		_ZN40_INTERNAL_c82b6330_4_k_cu_511dbed5_167514cuda3std6ranges3__45__cpo4swapE,@object
	.size		_ZN40_INTERNAL_c82b6330_4_k_cu_511dbed5_167514cuda3std6ranges3__45__cpo4swapE,(.L_10 - _ZN40_INTERNAL_c82b6330_4_k_cu_511dbed5_167514cuda3std6ranges3__45__cpo4swapE)
_ZN40_INTERNAL_c82b6330_4_k_cu_511dbed5_167514cuda3std6ranges3__45__cpo4swapE:
	.zero		1
.L_10:


//--------------------- .nv.constant0._ZN7cutlass13device_kernelINS_4gemm6kernel13GemmUniversalIN4cute5tupleIJiiiiEEENS1_10collective13CollectiveMmaINS1_35MainloopSm100TmaUmmaWarpSpecializedILi54ELi2ELi4ENS5_IJNS4_1CILi4EEENSA_ILi1EEESC_EEEEENS5_IJNSA_ILi64EEESF_NSA_ILi32EEEEEENS_12float_e5m2_tENS5_IJlSC_lEEESI_SJ_NS4_8TiledMMAINS4_8MMA_AtomIJNS4_10MMA_TraitsINS4_19SM100_MMA_F8F6F4_SSEJSI_SI_fSF_SF_NS4_17integral_constantINS4_4UMMA5MajorELSQ_0EEESR_NSO_INSP_7ScaleInELSS_0EEEST_EEEEEENS4_6LayoutINS5_IJSC_SC_SC_EEENS5_IJNSA_ILi0EEESY_SY_EEEEENS5_IJNS4_10UnderscoreES11_S11_EEEEENS4_13SM90_TMA_LOADENS4_14ComposedLayoutINS4_7SwizzleILi1ELi4ELi3EEENS4_18smem_ptr_flag_bitsILi8EEENSW_INS5_IJNSA_ILi8EEESG_EEENS5_IJSG_SC_EEEEEEEvNS4_8identityENS4_23SM90_TMA_LOAD_MULTICASTES1E_vS1F_EENS_8epilogue10collective18CollectiveEpilogueINS1I_23Sm100TmaWarpSpecializedILi1ELi1ELi32ELb0ELb0EEEJSH_NS5_IJNSW_ISF_SC_EES1N_EEESI_SJ_SI_SJ_NS1I_6fusion15FusionCallbacksIS1M_NS1P_17LinearCombinationISI_fSI_fLNS_15FloatRoundStyleE2EEESH_S1O_JEEENS4_5SM1004TMEM4LOAD26SM100_TMEM_LOAD_16dp32b32xES14_NS15_INS16_ILi2ELi4ELi3EEES19_NSW_INS5_IJS1A_SF_EEENS5_IJSF_SC_EEEEEEENS4_39AutoVectorizingCopyWithAssumedAlignmentILi128EEENS4_14SM90_TMA_STOREES23_S25_S25_EEEvvEEEEvNT_6ParamsE --------------------------
	.section	.nv.constant0._ZN7cutlass13device_kernelINS_4gemm6kernel13GemmUniversalIN4cute5tupleIJiiiiEEENS1_10collective13CollectiveMmaINS1_35MainloopSm100TmaUmmaWarpSpecializedILi54ELi2ELi4ENS5_IJNS4_1CILi4EEENSA_ILi1EEESC_EEEEENS5_IJNSA_ILi64EEESF_NSA_ILi32EEEEEENS_12float_e5m2_tENS5_IJlSC_lEEESI_SJ_NS4_8TiledMMAINS4_8MMA_AtomIJNS4_10MMA_TraitsINS4_19SM100_MMA_F8F6F4_SSEJSI_SI_fSF_SF_NS4_17integral_constantINS4_4UMMA5MajorELSQ_0EEESR_NSO_INSP_7ScaleInELSS_0EEEST_EEEEEENS4_6LayoutINS5_IJSC_SC_SC_EEENS5_IJNSA_ILi0EEESY_SY_EEEEENS5_IJNS4_10UnderscoreES11_S11_EEEEENS4_13SM90_TMA_LOADENS4_14ComposedLayoutINS4_7SwizzleILi1ELi4ELi3EEENS4_18smem_ptr_flag_bitsILi8EEENSW_INS5_IJNSA_ILi8EEESG_EEENS5_IJSG_SC_EEEEEEEvNS4_8identityENS4_23SM90_TMA_LOAD_MULTICASTES1E_vS1F_EENS_8epilogue10collective18CollectiveEpilogueINS1I_23Sm100TmaWarpSpecializedILi1ELi1ELi32ELb0ELb0EEEJSH_NS5_IJNSW_ISF_SC_EES1N_EEESI_SJ_SI_SJ_NS1I_6fusion15FusionCallbacksIS1M_NS1P_17LinearCombinationISI_fSI_fLNS_15FloatRoundStyleE2EEESH_S1O_JEEENS4_5SM1004TMEM4LOAD26SM100_TMEM_LOAD_16dp32b32xES14_NS15_INS16_ILi2ELi4ELi3EEES19_NSW_INS5_IJS1A_SF_EEENS5_IJSF_SC_EEEEEEENS4_39AutoVectorizingCopyWithAssumedAlignmentILi128EEENS4_14SM90_TMA_STOREES23_S25_S25_EEEvvEEEEvNT_6ParamsE,"a",@progbits
	.sectionflags	@""
	.align	4
.nv.constant0._ZN7cutlass13device_kernelINS_4gemm6kernel13GemmUniversalIN4cute5tupleIJiiiiEEENS1_10collective13CollectiveMmaINS1_35MainloopSm100TmaUmmaWarpSpecializedILi54ELi2ELi4ENS5_IJNS4_1CILi4EEENSA_ILi1EEESC_EEEEENS5_IJNSA_ILi64EEESF_NSA_ILi32EEEEEENS_12float_e5m2_tENS5_IJlSC_lEEESI_SJ_NS4_8TiledMMAINS4_8MMA_AtomIJNS4_10MMA_TraitsINS4_19SM100_MMA_F8F6F4_SSEJSI_SI_fSF_SF_NS4_17integral_constantINS4_4UMMA5MajorELSQ_0EEESR_NSO_INSP_7ScaleInELSS_0EEEST_EEEEEENS4_6LayoutINS5_IJSC_SC_SC_EEENS5_IJNSA_ILi0EEESY_SY_EEEEENS5_IJNS4_10UnderscoreES11_S11_EEEEENS4_13SM90_TMA_LOADENS4_14ComposedLayoutINS4_7SwizzleILi1ELi4ELi3EEENS4_18smem_ptr_flag_bitsILi8EEENSW_INS5_IJNSA_ILi8EEESG_EEENS5_IJSG_SC_EEEEEEEvNS4_8identityENS4_23SM90_TMA_LOAD_MULTICASTES1E_vS1F_EENS_8epilogue10collective18CollectiveEpilogueINS1I_23Sm100TmaWarpSpecializedILi1ELi1ELi32ELb0ELb0EEEJSH_NS5_IJNSW_ISF_SC_EES1N_EEESI_SJ_SI_SJ_NS1I_6fusion15FusionCallbacksIS1M_NS1P_17LinearCombinationISI_fSI_fLNS_15FloatRoundStyleE2EEESH_S1O_JEEENS4_5SM1004TMEM4LOAD26SM100_TMEM_LOAD_16dp32b32xES14_NS15_INS16_ILi2ELi4ELi3EEES19_NSW_INS5_IJS1A_SF_EEENS5_IJSF_SC_EEEEEEENS4_39AutoVectorizingCopyWithAssumedAlignmentILi128EEENS4_14SM90_TMA_STOREES23_S25_S25_EEEvvEEEEvNT_6ParamsE:
	.zero		2944


//--------------------- SYMBOLS --------------------------

	.type		.nv.reservedSmem.offset0,@object
	.size		.nv.reservedSmem.offset0,0x4
	.type		.nv.reservedSmem.cap,@object
	.size		.nv.reservedSmem.cap,0x4
	.type		__assertfail,@function
